//
// Generated by NVIDIA NVVM Compiler
//
// Compiler Build ID: CL-36424714
// Cuda compilation tools, release 13.0, V13.0.88
// Based on NVVM 20.0.0
//

.version 9.0
.target sm_100
.address_size 64

	// .globl	_Z6phase1Piii
// _ZZ6phase1PiiiE10shared_mem has been demoted
// _ZZ10phase2_colPiiiE9shr_pivot has been demoted
// _ZZ10phase2_colPiiiE9pivot_col has been demoted
// _ZZ10phase2_rowPiiiE9shr_pivot has been demoted
// _ZZ10phase2_rowPiiiE9pivot_row has been demoted
// _ZZ6phase3PiiiiE10shared_mem has been demoted
// _ZZ6phase3PiiiiE9pivot_row has been demoted
// _ZZ6phase3PiiiiE9pivot_col has been demoted

.visible .entry _Z6phase1Piii(
	.param .u64 .ptr .align 1 _Z6phase1Piii_param_0,
	.param .u32 _Z6phase1Piii_param_1,
	.param .u32 _Z6phase1Piii_param_2
)
{
	.reg .pred 	%p<2>;
	.reg .b32 	%r<117>;
	.reg .b64 	%rd<7>;
	// demoted variable
	.shared .align 4 .b8 _ZZ6phase1PiiiE10shared_mem[16384];
	ld.param.u64 	%rd3, [_Z6phase1Piii_param_0];
	ld.param.u32 	%r11, [_Z6phase1Piii_param_1];
	ld.param.u32 	%r12, [_Z6phase1Piii_param_2];
	cvta.to.global.u64 	%rd4, %rd3;
	mov.u32 	%r13, %tid.y;
	mov.u32 	%r14, %tid.x;
	mad.lo.s32 	%r15, %r11, %r12, %r11;
	shl.b32 	%r16, %r15, 6;
	mad.lo.s32 	%r17, %r12, %r13, %r14;
	add.s32 	%r18, %r17, %r16;
	mul.wide.s32 	%rd5, %r18, 4;
	add.s64 	%rd1, %rd4, %rd5;
	ld.global.u32 	%r19, [%rd1];
	shl.b32 	%r20, %r13, 8;
	mov.u32 	%r21, _ZZ6phase1PiiiE10shared_mem;
	add.s32 	%r22, %r21, %r20;
	shl.b32 	%r23, %r14, 2;
	add.s32 	%r1, %r22, %r23;
	st.shared.u32 	[%r1], %r19;
	ld.global.u32 	%r24, [%rd1+128];
	st.shared.u32 	[%r1+128], %r24;
	shl.b32 	%r25, %r12, 5;
	add.s32 	%r26, %r18, %r25;
	mul.wide.s32 	%rd6, %r26, 4;
	add.s64 	%rd2, %rd4, %rd6;
	ld.global.u32 	%r27, [%rd2];
	st.shared.u32 	[%r1+8192], %r27;
	ld.global.u32 	%r28, [%rd2+128];
	st.shared.u32 	[%r1+8320], %r28;
	bar.sync 	0;
	add.s32 	%r115, %r22, 8192;
	add.s32 	%r29, %r23, %r21;
	add.s32 	%r114, %r29, 512;
	mov.b32 	%r116, 8192;
$L__BB0_1:
	.pragma "nounroll";
	ld.shared.u32 	%r30, [%r1];
	ld.shared.u32 	%r31, [%r115+-8192];
	ld.shared.u32 	%r32, [%r114+-512];
	add.s32 	%r33, %r32, %r31;
	min.s32 	%r34, %r30, %r33;
	st.shared.u32 	[%r1], %r34;
	ld.shared.u32 	%r35, [%r1+128];
	ld.shared.u32 	%r36, [%r115+-8192];
	ld.shared.u32 	%r37, [%r114+-384];
	add.s32 	%r38, %r37, %r36;
	min.s32 	%r39, %r35, %r38;
	st.shared.u32 	[%r1+128], %r39;
	ld.shared.u32 	%r40, [%r1+8192];
	ld.shared.u32 	%r41, [%r115];
	ld.shared.u32 	%r42, [%r114+-512];
	add.s32 	%r43, %r42, %r41;
	min.s32 	%r44, %r40, %r43;
	st.shared.u32 	[%r1+8192], %r44;
	ld.shared.u32 	%r45, [%r1+8320];
	ld.shared.u32 	%r46, [%r115];
	ld.shared.u32 	%r47, [%r114+-384];
	add.s32 	%r48, %r47, %r46;
	min.s32 	%r49, %r45, %r48;
	st.shared.u32 	[%r1+8320], %r49;
	bar.sync 	0;
	ld.shared.u32 	%r50, [%r1];
	ld.shared.u32 	%r51, [%r115+-8188];
	ld.shared.u32 	%r52, [%r114+-256];
	add.s32 	%r53, %r52, %r51;
	min.s32 	%r54, %r50, %r53;
	st.shared.u32 	[%r1], %r54;
	ld.shared.u32 	%r55, [%r1+128];
	ld.shared.u32 	%r56, [%r115+-8188];
	ld.shared.u32 	%r57, [%r114+-128];
	add.s32 	%r58, %r57, %r56;
	min.s32 	%r59, %r55, %r58;
	st.shared.u32 	[%r1+128], %r59;
	ld.shared.u32 	%r60, [%r1+8192];
	ld.shared.u32 	%r61, [%r115+4];
	ld.shared.u32 	%r62, [%r114+-256];
	add.s32 	%r63, %r62, %r61;
	min.s32 	%r64, %r60, %r63;
	st.shared.u32 	[%r1+8192], %r64;
	ld.shared.u32 	%r65, [%r1+8320];
	ld.shared.u32 	%r66, [%r115+4];
	ld.shared.u32 	%r67, [%r114+-128];
	add.s32 	%r68, %r67, %r66;
	min.s32 	%r69, %r65, %r68;
	st.shared.u32 	[%r1+8320], %r69;
	bar.sync 	0;
	ld.shared.u32 	%r70, [%r1];
	ld.shared.u32 	%r71, [%r115+-8184];
	ld.shared.u32 	%r72, [%r114];
	add.s32 	%r73, %r72, %r71;
	min.s32 	%r74, %r70, %r73;
	st.shared.u32 	[%r1], %r74;
	ld.shared.u32 	%r75, [%r1+128];
	ld.shared.u32 	%r76, [%r115+-8184];
	ld.shared.u32 	%r77, [%r114+128];
	add.s32 	%r78, %r77, %r76;
	min.s32 	%r79, %r75, %r78;
	st.shared.u32 	[%r1+128], %r79;
	ld.shared.u32 	%r80, [%r1+8192];
	ld.shared.u32 	%r81, [%r115+8];
	ld.shared.u32 	%r82, [%r114];
	add.s32 	%r83, %r82, %r81;
	min.s32 	%r84, %r80, %r83;
	st.shared.u32 	[%r1+8192], %r84;
	ld.shared.u32 	%r85, [%r1+8320];
	ld.shared.u32 	%r86, [%r115+8];
	ld.shared.u32 	%r87, [%r114+128];
	add.s32 	%r88, %r87, %r86;
	min.s32 	%r89, %r85, %r88;
	st.shared.u32 	[%r1+8320], %r89;
	bar.sync 	0;
	ld.shared.u32 	%r90, [%r1];
	ld.shared.u32 	%r91, [%r115+-8180];
	ld.shared.u32 	%r92, [%r114+256];
	add.s32 	%r93, %r92, %r91;
	min.s32 	%r94, %r90, %r93;
	st.shared.u32 	[%r1], %r94;
	ld.shared.u32 	%r95, [%r1+128];
	ld.shared.u32 	%r96, [%r115+-8180];
	ld.shared.u32 	%r97, [%r114+384];
	add.s32 	%r98, %r97, %r96;
	min.s32 	%r99, %r95, %r98;
	st.shared.u32 	[%r1+128], %r99;
	ld.shared.u32 	%r100, [%r1+8192];
	ld.shared.u32 	%r101, [%r115+12];
	ld.shared.u32 	%r102, [%r114+256];
	add.s32 	%r103, %r102, %r101;
	min.s32 	%r104, %r100, %r103;
	st.shared.u32 	[%r1+8192], %r104;
	ld.shared.u32 	%r105, [%r1+8320];
	ld.shared.u32 	%r106, [%r115+12];
	ld.shared.u32 	%r107, [%r114+384];
	add.s32 	%r108, %r107, %r106;
	min.s32 	%r109, %r105, %r108;
	st.shared.u32 	[%r1+8320], %r109;
	bar.sync 	0;
	add.s32 	%r116, %r116, 16;
	add.s32 	%r115, %r115, 16;
	add.s32 	%r114, %r114, 1024;
	setp.ne.s32 	%p1, %r116, 8448;
	@%p1 bra 	$L__BB0_1;
	ld.shared.u32 	%r110, [%r1];
	st.global.u32 	[%rd1], %r110;
	ld.shared.u32 	%r111, [%r1+128];
	st.global.u32 	[%rd1+128], %r111;
	ld.shared.u32 	%r112, [%r1+8192];
	st.global.u32 	[%rd2], %r112;
	ld.shared.u32 	%r113, [%r1+8320];
	st.global.u32 	[%rd2+128], %r113;
	ret;

}
	// .globl	_Z10phase2_colPiii
.visible .entry _Z10phase2_colPiii(
	.param .u64 .ptr .align 1 _Z10phase2_colPiii_param_0,
	.param .u32 _Z10phase2_colPiii_param_1,
	.param .u32 _Z10phase2_colPiii_param_2
)
{
	.reg .pred 	%p<3>;
	.reg .b32 	%r<115>;
	.reg .b64 	%rd<11>;
	// demoted variable
	.shared .align 4 .b8 _ZZ10phase2_colPiiiE9shr_pivot[16384];
	// demoted variable
	.shared .align 4 .b8 _ZZ10phase2_colPiiiE9pivot_col[16384];
	ld.param.u64 	%rd3, [_Z10phase2_colPiii_param_0];
	ld.param.u32 	%r23, [_Z10phase2_colPiii_param_1];
	ld.param.u32 	%r24, [_Z10phase2_colPiii_param_2];
	mov.u32 	%r1, %ctaid.x;
	setp.eq.s32 	%p1, %r1, %r23;
	@%p1 bra 	$L__BB1_4;
	cvta.to.global.u64 	%rd4, %rd3;
	mov.u32 	%r26, %tid.y;
	mov.u32 	%r27, %tid.x;
	shl.b32 	%r28, %r23, 6;
	mad.lo.s32 	%r29, %r28, %r24, %r28;
	mad.lo.s32 	%r30, %r24, %r26, %r27;
	add.s32 	%r31, %r30, %r29;
	mul.wide.s32 	%rd5, %r31, 4;
	add.s64 	%rd6, %rd4, %rd5;
	ld.global.u32 	%r32, [%rd6];
	shl.b32 	%r33, %r26, 8;
	mov.u32 	%r34, _ZZ10phase2_colPiiiE9shr_pivot;
	add.s32 	%r35, %r34, %r33;
	shl.b32 	%r36, %r27, 2;
	add.s32 	%r37, %r35, %r36;
	st.shared.u32 	[%r37], %r32;
	ld.global.u32 	%r38, [%rd6+128];
	st.shared.u32 	[%r37+128], %r38;
	shl.b32 	%r39, %r24, 5;
	add.s32 	%r40, %r30, %r39;
	add.s32 	%r41, %r40, %r29;
	mul.wide.s32 	%rd7, %r41, 4;
	add.s64 	%rd8, %rd4, %rd7;
	ld.global.u32 	%r42, [%rd8];
	st.shared.u32 	[%r37+8192], %r42;
	ld.global.u32 	%r43, [%rd8+128];
	st.shared.u32 	[%r37+8320], %r43;
	mul.lo.s32 	%r44, %r1, %r24;
	shl.b32 	%r45, %r44, 6;
	add.s32 	%r46, %r45, %r28;
	add.s32 	%r47, %r30, %r46;
	mul.wide.s32 	%rd9, %r47, 4;
	add.s64 	%rd1, %rd4, %rd9;
	ld.global.u32 	%r48, [%rd1];
	mov.u32 	%r49, _ZZ10phase2_colPiiiE9pivot_col;
	add.s32 	%r50, %r49, %r33;
	add.s32 	%r2, %r50, %r36;
	st.shared.u32 	[%r2], %r48;
	ld.global.u32 	%r51, [%rd1+128];
	st.shared.u32 	[%r2+128], %r51;
	add.s32 	%r52, %r40, %r46;
	mul.wide.s32 	%rd10, %r52, 4;
	add.s64 	%rd2, %rd4, %rd10;
	ld.global.u32 	%r53, [%rd2];
	st.shared.u32 	[%r2+8192], %r53;
	ld.global.u32 	%r54, [%rd2+128];
	st.shared.u32 	[%r2+8320], %r54;
	bar.sync 	0;
	ld.shared.u32 	%r114, [%r2];
	ld.shared.u32 	%r113, [%r2+128];
	ld.shared.u32 	%r112, [%r2+8192];
	ld.shared.u32 	%r111, [%r2+8320];
	add.s32 	%r109, %r50, 8192;
	add.s32 	%r55, %r36, %r34;
	add.s32 	%r108, %r55, 512;
	mov.b32 	%r110, 8192;
$L__BB1_2:
	.pragma "nounroll";
	ld.shared.u32 	%r56, [%r109+-8192];
	ld.shared.u32 	%r57, [%r108+-512];
	add.s32 	%r58, %r57, %r56;
	min.s32 	%r59, %r114, %r58;
	st.shared.u32 	[%r2], %r59;
	ld.shared.u32 	%r60, [%r109+-8192];
	ld.shared.u32 	%r61, [%r108+-384];
	add.s32 	%r62, %r61, %r60;
	min.s32 	%r63, %r113, %r62;
	st.shared.u32 	[%r2+128], %r63;
	ld.shared.u32 	%r64, [%r109];
	add.s32 	%r65, %r57, %r64;
	min.s32 	%r66, %r112, %r65;
	st.shared.u32 	[%r2+8192], %r66;
	ld.shared.u32 	%r67, [%r109];
	add.s32 	%r68, %r61, %r67;
	min.s32 	%r69, %r111, %r68;
	st.shared.u32 	[%r2+8320], %r69;
	ld.shared.u32 	%r70, [%r109+-8188];
	ld.shared.u32 	%r71, [%r108+-256];
	add.s32 	%r72, %r71, %r70;
	min.s32 	%r73, %r59, %r72;
	st.shared.u32 	[%r2], %r73;
	ld.shared.u32 	%r74, [%r109+-8188];
	ld.shared.u32 	%r75, [%r108+-128];
	add.s32 	%r76, %r75, %r74;
	min.s32 	%r77, %r63, %r76;
	st.shared.u32 	[%r2+128], %r77;
	ld.shared.u32 	%r78, [%r109+4];
	add.s32 	%r79, %r71, %r78;
	min.s32 	%r80, %r66, %r79;
	st.shared.u32 	[%r2+8192], %r80;
	ld.shared.u32 	%r81, [%r109+4];
	add.s32 	%r82, %r75, %r81;
	min.s32 	%r83, %r69, %r82;
	st.shared.u32 	[%r2+8320], %r83;
	ld.shared.u32 	%r84, [%r109+-8184];
	ld.shared.u32 	%r85, [%r108];
	add.s32 	%r86, %r85, %r84;
	min.s32 	%r87, %r73, %r86;
	st.shared.u32 	[%r2], %r87;
	ld.shared.u32 	%r88, [%r109+-8184];
	ld.shared.u32 	%r89, [%r108+128];
	add.s32 	%r90, %r89, %r88;
	min.s32 	%r91, %r77, %r90;
	st.shared.u32 	[%r2+128], %r91;
	ld.shared.u32 	%r92, [%r109+8];
	add.s32 	%r93, %r85, %r92;
	min.s32 	%r94, %r80, %r93;
	st.shared.u32 	[%r2+8192], %r94;
	ld.shared.u32 	%r95, [%r109+8];
	add.s32 	%r96, %r89, %r95;
	min.s32 	%r97, %r83, %r96;
	st.shared.u32 	[%r2+8320], %r97;
	ld.shared.u32 	%r98, [%r109+-8180];
	ld.shared.u32 	%r99, [%r108+256];
	add.s32 	%r100, %r99, %r98;
	min.s32 	%r114, %r87, %r100;
	st.shared.u32 	[%r2], %r114;
	ld.shared.u32 	%r101, [%r109+-8180];
	ld.shared.u32 	%r102, [%r108+384];
	add.s32 	%r103, %r102, %r101;
	min.s32 	%r113, %r91, %r103;
	st.shared.u32 	[%r2+128], %r113;
	ld.shared.u32 	%r104, [%r109+12];
	add.s32 	%r105, %r99, %r104;
	min.s32 	%r112, %r94, %r105;
	st.shared.u32 	[%r2+8192], %r112;
	ld.shared.u32 	%r106, [%r109+12];
	add.s32 	%r107, %r102, %r106;
	min.s32 	%r111, %r97, %r107;
	st.shared.u32 	[%r2+8320], %r111;
	add.s32 	%r110, %r110, 16;
	add.s32 	%r109, %r109, 16;
	add.s32 	%r108, %r108, 1024;
	setp.ne.s32 	%p2, %r110, 8448;
	@%p2 bra 	$L__BB1_2;
	st.global.u32 	[%rd1], %r114;
	st.global.u32 	[%rd1+128], %r113;
	st.global.u32 	[%rd2], %r112;
	st.global.u32 	[%rd2+128], %r111;
$L__BB1_4:
	ret;

}
	// .globl	_Z10phase2_rowPiii
.visible .entry _Z10phase2_rowPiii(
	.param .u64 .ptr .align 1 _Z10phase2_rowPiii_param_0,
	.param .u32 _Z10phase2_rowPiii_param_1,
	.param .u32 _Z10phase2_rowPiii_param_2
)
{
	.reg .pred 	%p<3>;
	.reg .b32 	%r<115>;
	.reg .b64 	%rd<11>;
	// demoted variable
	.shared .align 4 .b8 _ZZ10phase2_rowPiiiE9shr_pivot[16384];
	// demoted variable
	.shared .align 4 .b8 _ZZ10phase2_rowPiiiE9pivot_row[16384];
	ld.param.u64 	%rd3, [_Z10phase2_rowPiii_param_0];
	ld.param.u32 	%r23, [_Z10phase2_rowPiii_param_1];
	ld.param.u32 	%r24, [_Z10phase2_rowPiii_param_2];
	mov.u32 	%r1, %ctaid.x;
	setp.eq.s32 	%p1, %r1, %r23;
	@%p1 bra 	$L__BB2_4;
	cvta.to.global.u64 	%rd4, %rd3;
	mov.u32 	%r26, %tid.y;
	mov.u32 	%r27, %tid.x;
	shl.b32 	%r28, %r23, 6;
	mul.lo.s32 	%r29, %r24, %r28;
	add.s32 	%r30, %r29, %r28;
	mad.lo.s32 	%r31, %r24, %r26, %r27;
	add.s32 	%r32, %r31, %r30;
	mul.wide.s32 	%rd5, %r32, 4;
	add.s64 	%rd6, %rd4, %rd5;
	ld.global.u32 	%r33, [%rd6];
	shl.b32 	%r34, %r26, 8;
	mov.u32 	%r35, _ZZ10phase2_rowPiiiE9shr_pivot;
	add.s32 	%r36, %r35, %r34;
	shl.b32 	%r37, %r27, 2;
	add.s32 	%r38, %r36, %r37;
	st.shared.u32 	[%r38], %r33;
	ld.global.u32 	%r39, [%rd6+128];
	st.shared.u32 	[%r38+128], %r39;
	shl.b32 	%r40, %r24, 5;
	add.s32 	%r41, %r31, %r40;
	add.s32 	%r42, %r41, %r30;
	mul.wide.s32 	%rd7, %r42, 4;
	add.s64 	%rd8, %rd4, %rd7;
	ld.global.u32 	%r43, [%rd8];
	st.shared.u32 	[%r38+8192], %r43;
	ld.global.u32 	%r44, [%rd8+128];
	st.shared.u32 	[%r38+8320], %r44;
	shl.b32 	%r45, %r1, 6;
	add.s32 	%r46, %r29, %r45;
	add.s32 	%r47, %r31, %r46;
	mul.wide.s32 	%rd9, %r47, 4;
	add.s64 	%rd1, %rd4, %rd9;
	ld.global.u32 	%r48, [%rd1];
	mov.u32 	%r49, _ZZ10phase2_rowPiiiE9pivot_row;
	add.s32 	%r50, %r49, %r34;
	add.s32 	%r2, %r50, %r37;
	st.shared.u32 	[%r2], %r48;
	ld.global.u32 	%r51, [%rd1+128];
	st.shared.u32 	[%r2+128], %r51;
	add.s32 	%r52, %r41, %r46;
	mul.wide.s32 	%rd10, %r52, 4;
	add.s64 	%rd2, %rd4, %rd10;
	ld.global.u32 	%r53, [%rd2];
	st.shared.u32 	[%r2+8192], %r53;
	ld.global.u32 	%r54, [%rd2+128];
	st.shared.u32 	[%r2+8320], %r54;
	bar.sync 	0;
	ld.shared.u32 	%r114, [%r2];
	ld.shared.u32 	%r113, [%r2+128];
	ld.shared.u32 	%r112, [%r2+8192];
	ld.shared.u32 	%r111, [%r2+8320];
	add.s32 	%r109, %r36, 8192;
	add.s32 	%r55, %r37, %r49;
	add.s32 	%r108, %r55, 512;
	mov.b32 	%r110, 8192;
$L__BB2_2:
	.pragma "nounroll";
	ld.shared.u32 	%r56, [%r109+-8192];
	ld.shared.u32 	%r57, [%r108+-512];
	add.s32 	%r58, %r57, %r56;
	min.s32 	%r59, %r114, %r58;
	st.shared.u32 	[%r2], %r59;
	ld.shared.u32 	%r60, [%r108+-384];
	add.s32 	%r61, %r60, %r56;
	min.s32 	%r62, %r113, %r61;
	st.shared.u32 	[%r2+128], %r62;
	ld.shared.u32 	%r63, [%r109];
	ld.shared.u32 	%r64, [%r108+-512];
	add.s32 	%r65, %r64, %r63;
	min.s32 	%r66, %r112, %r65;
	st.shared.u32 	[%r2+8192], %r66;
	ld.shared.u32 	%r67, [%r108+-384];
	add.s32 	%r68, %r67, %r63;
	min.s32 	%r69, %r111, %r68;
	st.shared.u32 	[%r2+8320], %r69;
	ld.shared.u32 	%r70, [%r109+-8188];
	ld.shared.u32 	%r71, [%r108+-256];
	add.s32 	%r72, %r71, %r70;
	min.s32 	%r73, %r59, %r72;
	st.shared.u32 	[%r2], %r73;
	ld.shared.u32 	%r74, [%r108+-128];
	add.s32 	%r75, %r74, %r70;
	min.s32 	%r76, %r62, %r75;
	st.shared.u32 	[%r2+128], %r76;
	ld.shared.u32 	%r77, [%r109+4];
	ld.shared.u32 	%r78, [%r108+-256];
	add.s32 	%r79, %r78, %r77;
	min.s32 	%r80, %r66, %r79;
	st.shared.u32 	[%r2+8192], %r80;
	ld.shared.u32 	%r81, [%r108+-128];
	add.s32 	%r82, %r81, %r77;
	min.s32 	%r83, %r69, %r82;
	st.shared.u32 	[%r2+8320], %r83;
	ld.shared.u32 	%r84, [%r109+-8184];
	ld.shared.u32 	%r85, [%r108];
	add.s32 	%r86, %r85, %r84;
	min.s32 	%r87, %r73, %r86;
	st.shared.u32 	[%r2], %r87;
	ld.shared.u32 	%r88, [%r108+128];
	add.s32 	%r89, %r88, %r84;
	min.s32 	%r90, %r76, %r89;
	st.shared.u32 	[%r2+128], %r90;
	ld.shared.u32 	%r91, [%r109+8];
	ld.shared.u32 	%r92, [%r108];
	add.s32 	%r93, %r92, %r91;
	min.s32 	%r94, %r80, %r93;
	st.shared.u32 	[%r2+8192], %r94;
	ld.shared.u32 	%r95, [%r108+128];
	add.s32 	%r96, %r95, %r91;
	min.s32 	%r97, %r83, %r96;
	st.shared.u32 	[%r2+8320], %r97;
	ld.shared.u32 	%r98, [%r109+-8180];
	ld.shared.u32 	%r99, [%r108+256];
	add.s32 	%r100, %r99, %r98;
	min.s32 	%r114, %r87, %r100;
	st.shared.u32 	[%r2], %r114;
	ld.shared.u32 	%r101, [%r108+384];
	add.s32 	%r102, %r101, %r98;
	min.s32 	%r113, %r90, %r102;
	st.shared.u32 	[%r2+128], %r113;
	ld.shared.u32 	%r103, [%r109+12];
	ld.shared.u32 	%r104, [%r108+256];
	add.s32 	%r105, %r104, %r103;
	min.s32 	%r112, %r94, %r105;
	st.shared.u32 	[%r2+8192], %r112;
	ld.shared.u32 	%r106, [%r108+384];
	add.s32 	%r107, %r106, %r103;
	min.s32 	%r111, %r97, %r107;
	st.shared.u32 	[%r2+8320], %r111;
	add.s32 	%r110, %r110, 16;
	add.s32 	%r109, %r109, 16;
	add.s32 	%r108, %r108, 1024;
	setp.ne.s32 	%p2, %r110, 8448;
	@%p2 bra 	$L__BB2_2;
	st.global.u32 	[%rd1], %r114;
	st.global.u32 	[%rd1+128], %r113;
	st.global.u32 	[%rd2], %r112;
	st.global.u32 	[%rd2+128], %r111;
$L__BB2_4:
	ret;

}
	// .globl	_Z6phase3Piiii
.visible .entry _Z6phase3Piiii(
	.param .u64 .ptr .align 1 _Z6phase3Piiii_param_0,
	.param .u32 _Z6phase3Piiii_param_1,
	.param .u32 _Z6phase3Piiii_param_2,
	.param .u32 _Z6phase3Piiii_param_3
)
{
	.reg .pred 	%p<5>;
	.reg .b32 	%r<121>;
	.reg .b64 	%rd<15>;
	// demoted variable
	.shared .align 4 .b8 _ZZ6phase3PiiiiE10shared_mem[16384];
	// demoted variable
	.shared .align 4 .b8 _ZZ6phase3PiiiiE9pivot_row[16384];
	// demoted variable
	.shared .align 4 .b8 _ZZ6phase3PiiiiE9pivot_col[16384];
	ld.param.u64 	%rd3, [_Z6phase3Piiii_param_0];
	ld.param.u32 	%r24, [_Z6phase3Piiii_param_1];
	ld.param.u32 	%r25, [_Z6phase3Piiii_param_2];
	ld.param.u32 	%r26, [_Z6phase3Piiii_param_3];
	mov.u32 	%r27, %ctaid.y;
	add.s32 	%r1, %r26, %r27;
	mov.u32 	%r2, %ctaid.x;
	setp.eq.s32 	%p1, %r1, %r24;
	setp.eq.s32 	%p2, %r2, %r24;
	or.pred  	%p3, %p2, %p1;
	@%p3 bra 	$L__BB3_4;
	cvta.to.global.u64 	%rd4, %rd3;
	mov.u32 	%r29, %tid.y;
	mov.u32 	%r30, %tid.x;
	shl.b32 	%r31, %r24, 6;
	mul.lo.s32 	%r32, %r1, %r25;
	shl.b32 	%r33, %r32, 6;
	add.s32 	%r34, %r33, %r31;
	mad.lo.s32 	%r35, %r25, %r29, %r30;
	add.s32 	%r36, %r35, %r34;
	mul.wide.s32 	%rd5, %r36, 4;
	add.s64 	%rd6, %rd4, %rd5;
	ld.global.u32 	%r37, [%rd6];
	shl.b32 	%r38, %r29, 8;
	mov.u32 	%r39, _ZZ6phase3PiiiiE9pivot_col;
	add.s32 	%r40, %r39, %r38;
	shl.b32 	%r41, %r30, 2;
	add.s32 	%r42, %r40, %r41;
	st.shared.u32 	[%r42], %r37;
	ld.global.u32 	%r43, [%rd6+128];
	st.shared.u32 	[%r42+128], %r43;
	shl.b32 	%r44, %r25, 5;
	add.s32 	%r45, %r35, %r44;
	add.s32 	%r46, %r45, %r34;
	mul.wide.s32 	%rd7, %r46, 4;
	add.s64 	%rd8, %rd4, %rd7;
	ld.global.u32 	%r47, [%rd8];
	st.shared.u32 	[%r42+8192], %r47;
	ld.global.u32 	%r48, [%rd8+128];
	st.shared.u32 	[%r42+8320], %r48;
	shl.b32 	%r49, %r2, 6;
	mad.lo.s32 	%r50, %r31, %r25, %r49;
	add.s32 	%r51, %r35, %r50;
	mul.wide.s32 	%rd9, %r51, 4;
	add.s64 	%rd10, %rd4, %rd9;
	ld.global.u32 	%r52, [%rd10];
	mov.u32 	%r53, _ZZ6phase3PiiiiE9pivot_row;
	add.s32 	%r54, %r53, %r38;
	add.s32 	%r55, %r54, %r41;
	st.shared.u32 	[%r55], %r52;
	ld.global.u32 	%r56, [%rd10+128];
	st.shared.u32 	[%r55+128], %r56;
	add.s32 	%r57, %r45, %r50;
	mul.wide.s32 	%rd11, %r57, 4;
	add.s64 	%rd12, %rd4, %rd11;
	ld.global.u32 	%r58, [%rd12];
	st.shared.u32 	[%r55+8192], %r58;
	ld.global.u32 	%r59, [%rd12+128];
	st.shared.u32 	[%r55+8320], %r59;
	add.s32 	%r60, %r33, %r49;
	add.s32 	%r61, %r35, %r60;
	mul.wide.s32 	%rd13, %r61, 4;
	add.s64 	%rd1, %rd4, %rd13;
	ld.global.u32 	%r62, [%rd1];
	mov.u32 	%r63, _ZZ6phase3PiiiiE10shared_mem;
	add.s32 	%r64, %r63, %r38;
	add.s32 	%r3, %r64, %r41;
	st.shared.u32 	[%r3], %r62;
	ld.global.u32 	%r65, [%rd1+128];
	st.shared.u32 	[%r3+128], %r65;
	add.s32 	%r66, %r45, %r60;
	mul.wide.s32 	%rd14, %r66, 4;
	add.s64 	%rd2, %rd4, %rd14;
	ld.global.u32 	%r67, [%rd2];
	st.shared.u32 	[%r3+8192], %r67;
	ld.global.u32 	%r68, [%rd2+128];
	st.shared.u32 	[%r3+8320], %r68;
	bar.sync 	0;
	ld.shared.u32 	%r120, [%r3];
	ld.shared.u32 	%r119, [%r3+128];
	ld.shared.u32 	%r118, [%r3+8192];
	ld.shared.u32 	%r117, [%r3+8320];
	add.s32 	%r115, %r40, 8192;
	add.s32 	%r69, %r41, %r53;
	add.s32 	%r114, %r69, 512;
	mov.b32 	%r116, 8192;
$L__BB3_2:
	.pragma "nounroll";
	ld.shared.u32 	%r70, [%r115+-8192];
	ld.shared.u32 	%r71, [%r114+-512];
	add.s32 	%r72, %r71, %r70;
	min.s32 	%r73, %r120, %r72;
	ld.shared.u32 	%r74, [%r114+-384];
	add.s32 	%r75, %r74, %r70;
	min.s32 	%r76, %r119, %r75;
	ld.shared.u32 	%r77, [%r115];
	add.s32 	%r78, %r71, %r77;
	min.s32 	%r79, %r118, %r78;
	add.s32 	%r80, %r74, %r77;
	min.s32 	%r81, %r117, %r80;
	ld.shared.u32 	%r82, [%r115+-8188];
	ld.shared.u32 	%r83, [%r114+-256];
	add.s32 	%r84, %r83, %r82;
	min.s32 	%r85, %r73, %r84;
	ld.shared.u32 	%r86, [%r114+-128];
	add.s32 	%r87, %r86, %r82;
	min.s32 	%r88, %r76, %r87;
	ld.shared.u32 	%r89, [%r115+4];
	add.s32 	%r90, %r83, %r89;
	min.s32 	%r91, %r79, %r90;
	add.s32 	%r92, %r86, %r89;
	min.s32 	%r93, %r81, %r92;
	ld.shared.u32 	%r94, [%r115+-8184];
	ld.shared.u32 	%r95, [%r114];
	add.s32 	%r96, %r95, %r94;
	min.s32 	%r97, %r85, %r96;
	ld.shared.u32 	%r98, [%r114+128];
	add.s32 	%r99, %r98, %r94;
	min.s32 	%r100, %r88, %r99;
	ld.shared.u32 	%r101, [%r115+8];
	add.s32 	%r102, %r95, %r101;
	min.s32 	%r103, %r91, %r102;
	add.s32 	%r104, %r98, %r101;
	min.s32 	%r105, %r93, %r104;
	ld.shared.u32 	%r106, [%r115+-8180];
	ld.shared.u32 	%r107, [%r114+256];
	add.s32 	%r108, %r107, %r106;
	min.s32 	%r120, %r97, %r108;
	ld.shared.u32 	%r109, [%r114+384];
	add.s32 	%r110, %r109, %r106;
	min.s32 	%r119, %r100, %r110;
	ld.shared.u32 	%r111, [%r115+12];
	add.s32 	%r112, %r107, %r111;
	min.s32 	%r118, %r103, %r112;
	add.s32 	%r113, %r109, %r111;
	min.s32 	%r117, %r105, %r113;
	add.s32 	%r116, %r116, 16;
	add.s32 	%r115, %r115, 16;
	add.s32 	%r114, %r114, 1024;
	setp.ne.s32 	%p4, %r116, 8448;
	@%p4 bra 	$L__BB3_2;
	st.shared.u32 	[%r3], %r120;
	st.shared.u32 	[%r3+128], %r119;
	st.shared.u32 	[%r3+8192], %r118;
	st.shared.u32 	[%r3+8320], %r117;
	st.global.u32 	[%rd1], %r120;
	st.global.u32 	[%rd1+128], %r119;
	st.global.u32 	[%rd2], %r118;
	st.global.u32 	[%rd2+128], %r117;
$L__BB3_4:
	ret;

}


// ===== COMPILED SASS (sm_100) =====

	.target	sm_100

	.elftype	@"ET_EXEC"


//--------------------- .note.nv.tkinfo           --------------------------
	.section	.note.nv.tkinfo,"",@"SHT_NOTE"
	.sectionflags	@"SHF_NOTE_NV_TKINFO"
	.tkinfo
        /*0018*/ 	.word	0x00000002
        /*0030*/ 	.string	""
        /*0030*/ 	.string	"ptxas"
        /*0030*/ 	.string	"Cuda compilation tools, release 13.0, V13.0.88"
        /*0030*/ 	.string	"Build cuda_13.0.r13.0/compiler.36424714_0"
        /*0030*/ 	.string	"-arch sm_100 -m 64 "



//--------------------- .note.nv.cuinfo           --------------------------
	.section	.note.nv.cuinfo,"",@"SHT_NOTE"
	.sectionflags	@"SHF_NOTE_NV_CUINFO"
        /*0018*/ 	.short	0x0002
        /*001a*/ 	.short	0x0064
        /*001c*/ 	.short	0x0082
	.zero		2


//--------------------- .nv.info                  --------------------------
	.section	.nv.info,"",@"SHT_CUDA_INFO"
	.align	4


	//----- nvinfo : EIATTR_REGCOUNT
	.align		4
        /*0000*/ 	.byte	0x04, 0x2f
        /*0002*/ 	.short	(.L_1 - .L_0)
	.align		4
.L_0:
        /*0004*/ 	.word	index@(_Z6phase1Piii)
        /*0008*/ 	.word	0x00000014


	//----- nvinfo : EIATTR_FRAME_SIZE
	.align		4
.L_1:
        /*000c*/ 	.byte	0x04, 0x11
        /*000e*/ 	.short	(.L_3 - .L_2)
	.align		4
.L_2:
        /*0010*/ 	.word	index@(_Z6phase1Piii)
        /*0014*/ 	.word	0x00000000


	//----- nvinfo : EIATTR_REGCOUNT
	.align		4
.L_3:
        /*0018*/ 	.byte	0x04, 0x2f
        /*001a*/ 	.short	(.L_5 - .L_4)
	.align		4
.L_4:
        /*001c*/ 	.word	index@(_Z10phase2_colPiii)
        /*0020*/ 	.word	0x0000001c


	//----- nvinfo : EIATTR_FRAME_SIZE
	.align		4
.L_5:
        /*0024*/ 	.byte	0x04, 0x11
        /*0026*/ 	.short	(.L_7 - .L_6)
	.align		4
.L_6:
        /*0028*/ 	.word	index@(_Z10phase2_colPiii)
        /*002c*/ 	.word	0x00000000


	//----- nvinfo : EIATTR_REGCOUNT
	.align		4
.L_7:
        /*0030*/ 	.byte	0x04, 0x2f
        /*0032*/ 	.short	(.L_9 - .L_8)
	.align		4
.L_8:
        /*0034*/ 	.word	index@(_Z10phase2_rowPiii)
        /*0038*/ 	.word	0x0000001c


	//----- nvinfo : EIATTR_FRAME_SIZE
	.align		4
.L_9:
        /*003c*/ 	.byte	0x04, 0x11
        /*003e*/ 	.short	(.L_11 - .L_10)
	.align		4
.L_10:
        /*0040*/ 	.word	index@(_Z10phase2_rowPiii)
        /*0044*/ 	.word	0x00000000


	//----- nvinfo : EIATTR_REGCOUNT
	.align		4
.L_11:
        /*0048*/ 	.byte	0x04, 0x2f
        /*004a*/ 	.short	(.L_13 - .L_12)
	.align		4
.L_12:
        /*004c*/ 	.word	index@(_Z6phase3Piiii)
        /*0050*/ 	.word	0x00000020


	//----- nvinfo : EIATTR_FRAME_SIZE
	.align		4
.L_13:
        /*0054*/ 	.byte	0x04, 0x11
        /*0056*/ 	.short	(.L_15 - .L_14)
	.align		4
.L_14:
        /*0058*/ 	.word	index@(_Z6phase3Piiii)
        /*005c*/ 	.word	0x00000000


	//----- nvinfo : EIATTR_MIN_STACK_SIZE
	.align		4
.L_15:
        /*0060*/ 	.byte	0x04, 0x12
        /*0062*/ 	.short	(.L_17 - .L_16)
	.align		4
.L_16:
        /*0064*/ 	.word	index@(_Z6phase3Piiii)
        /*0068*/ 	.word	0x00000000


	//----- nvinfo : EIATTR_MIN_STACK_SIZE
	.align		4
.L_17:
        /*006c*/ 	.byte	0x04, 0x12
        /*006e*/ 	.short	(.L_19 - .L_18)
	.align		4
.L_18:
        /*0070*/ 	.word	index@(_Z10phase2_rowPiii)
        /*0074*/ 	.word	0x00000000


	//----- nvinfo : EIATTR_MIN_STACK_SIZE
	.align		4
.L_19:
        /*0078*/ 	.byte	0x04, 0x12
        /*007a*/ 	.short	(.L_21 - .L_20)
	.align		4
.L_20:
        /*007c*/ 	.word	index@(_Z10phase2_colPiii)
        /*0080*/ 	.word	0x00000000


	//----- nvinfo : EIATTR_MIN_STACK_SIZE
	.align		4
.L_21:
        /*0084*/ 	.byte	0x04, 0x12
        /*0086*/ 	.short	(.L_23 - .L_22)
	.align		4
.L_22:
        /*0088*/ 	.word	index@(_Z6phase1Piii)
        /*008c*/ 	.word	0x00000000
.L_23:


//--------------------- .nv.compat                --------------------------
	.section	.nv.compat,"",@"SHT_CUDA_COMPAT_INFO"
	.align	4
        /*0000*/ 	.byte	0x02, 0x09, 0x00, 0x00, 0x02, 0x02, 0x01, 0x00, 0x02, 0x05, 0x05, 0x00, 0x03, 0x07, 0x01, 0x01
        /*0010*/ 	.byte	0x02, 0x03, 0x00, 0x00, 0x02, 0x06, 0x01, 0x00, 0x04, 0x0b, 0x08, 0x00, 0x09, 0x00, 0x00, 0x00
        /*0020*/ 	.byte	0x00, 0x00, 0x00, 0x00


//--------------------- .nv.info._Z6phase3Piiii   --------------------------
	.section	.nv.info._Z6phase3Piiii,"",@"SHT_CUDA_INFO"
	.sectionflags	@""
	.align	4


	//----- nvinfo : EIATTR_CUDA_API_VERSION
	.align		4
        /*0000*/ 	.byte	0x04, 0x37
        /*0002*/ 	.short	(.L_25 - .L_24)
.L_24:
        /*0004*/ 	.word	0x00000082


	//----- nvinfo : EIATTR_KPARAM_INFO
	.align		4
.L_25:
        /*0008*/ 	.byte	0x04, 0x17
        /*000a*/ 	.short	(.L_27 - .L_26)
.L_26:
        /*000c*/ 	.word	0x00000000
        /*0010*/ 	.short	0x0003
        /*0012*/ 	.short	0x0010
        /*0014*/ 	.byte	0x00, 0xf0, 0x11, 0x00


	//----- nvinfo : EIATTR_KPARAM_INFO
	.align		4
.L_27:
        /*0018*/ 	.byte	0x04, 0x17
        /*001a*/ 	.short	(.L_29 - .L_28)
.L_28:
        /*001c*/ 	.word	0x00000000
        /*0020*/ 	.short	0x0002
        /*0022*/ 	.short	0x000c
        /*0024*/ 	.byte	0x00, 0xf0, 0x11, 0x00


	//----- nvinfo : EIATTR_KPARAM_INFO
	.align		4
.L_29:
        /*0028*/ 	.byte	0x04, 0x17
        /*002a*/ 	.short	(.L_31 - .L_30)
.L_30:
        /*002c*/ 	.word	0x00000000
        /*0030*/ 	.short	0x0001
        /*0032*/ 	.short	0x0008
        /*0034*/ 	.byte	0x00, 0xf0, 0x11, 0x00


	//----- nvinfo : EIATTR_KPARAM_INFO
	.align		4
.L_31:
        /*0038*/ 	.byte	0x04, 0x17
        /*003a*/ 	.short	(.L_33 - .L_32)
.L_32:
        /*003c*/ 	.word	0x00000000
        /*0040*/ 	.short	0x0000
        /*0042*/ 	.short	0x0000
        /*0044*/ 	.byte	0x00, 0xf5, 0x21, 0x00


	//----- nvinfo : EIATTR_SPARSE_MMA_MASK
	.align		4
.L_33:
        /*0048*/ 	.byte	0x03, 0x50
        /*004a*/ 	.short	0x0000


	//----- nvinfo : EIATTR_MAXREG_COUNT
	.align		4
        /*004c*/ 	.byte	0x03, 0x1b
        /*004e*/ 	.short	0x00ff


	//----- nvinfo : EIATTR_NUM_BARRIERS
	.align		4
        /*0050*/ 	.byte	0x02, 0x4c
        /*0052*/ 	.byte	0x01
	.zero		1


	//----- nvinfo : EIATTR_MERCURY_ISA_VERSION
	.align		4
        /*0054*/ 	.byte	0x03, 0x5f
        /*0056*/ 	.short	0x0101


	//----- nvinfo : EIATTR_VRC_CTA_INIT_COUNT
	.align		4
        /*0058*/ 	.byte	0x02, 0x4a
	.zero		1
	.zero		1


	//----- nvinfo : EIATTR_EXIT_INSTR_OFFSETS
	.align		4
        /*005c*/ 	.byte	0x04, 0x1c
        /*005e*/ 	.short	(.L_35 - .L_34)


	//   ....[0]....
.L_34:
        /*0060*/ 	.word	0x00000080


	//   ....[1]....
        /*0064*/ 	.word	0x00000770


	//----- nvinfo : EIATTR_CBANK_PARAM_SIZE
	.align		4
.L_35:
        /*0068*/ 	.byte	0x03, 0x19
        /*006a*/ 	.short	0x0014


	//----- nvinfo : EIATTR_PARAM_CBANK
	.align		4
        /*006c*/ 	.byte	0x04, 0x0a
        /*006e*/ 	.short	(.L_37 - .L_36)
	.align		4
.L_36:
        /*0070*/ 	.word	index@(.nv.constant0._Z6phase3Piiii)
        /*0074*/ 	.short	0x0380
        /*0076*/ 	.short	0x0014


	//----- nvinfo : EIATTR_SW_WAR
	.align		4
.L_37:
        /*0078*/ 	.byte	0x04, 0x36
        /*007a*/ 	.short	(.L_39 - .L_38)
.L_38:
        /*007c*/ 	.word	0x00000008
.L_39:


//--------------------- .nv.info._Z10phase2_rowPiii --------------------------
	.section	.nv.info._Z10phase2_rowPiii,"",@"SHT_CUDA_INFO"
	.sectionflags	@""
	.align	4


	//----- nvinfo : EIATTR_CUDA_API_VERSION
	.align		4
        /*0000*/ 	.byte	0x04, 0x37
        /*0002*/ 	.short	(.L_41 - .L_40)
.L_40:
        /*0004*/ 	.word	0x00000082


	//----- nvinfo : EIATTR_KPARAM_INFO
	.align		4
.L_41:
        /*0008*/ 	.byte	0x04, 0x17
        /*000a*/ 	.short	(.L_43 - .L_42)
.L_42:
        /*000c*/ 	.word	0x00000000
        /*0010*/ 	.short	0x0002
        /*0012*/ 	.short	0x000c
        /*0014*/ 	.byte	0x00, 0xf0, 0x11, 0x00


	//----- nvinfo : EIATTR_KPARAM_INFO
	.align		4
.L_43:
        /*0018*/ 	.byte	0x04, 0x17
        /*001a*/ 	.short	(.L_45 - .L_44)
.L_44:
        /*001c*/ 	.word	0x00000000
        /*0020*/ 	.short	0x0001
        /*0022*/ 	.short	0x0008
        /*0024*/ 	.byte	0x00, 0xf0, 0x11, 0x00


	//----- nvinfo : EIATTR_KPARAM_INFO
	.align		4
.L_45:
        /*0028*/ 	.byte	0x04, 0x17
        /*002a*/ 	.short	(.L_47 - .L_46)
.L_46:
        /*002c*/ 	.word	0x00000000
        /*0030*/ 	.short	0x0000
        /*0032*/ 	.short	0x0000
        /*0034*/ 	.byte	0x00, 0xf5, 0x21, 0x00


	//----- nvinfo : EIATTR_SPARSE_MMA_MASK
	.align		4
.L_47:
        /*0038*/ 	.byte	0x03, 0x50
        /*003a*/ 	.short	0x0000


	//----- nvinfo : EIATTR_MAXREG_COUNT
	.align		4
        /*003c*/ 	.byte	0x03, 0x1b
        /*003e*/ 	.short	0x00ff


	//----- nvinfo : EIATTR_NUM_BARRIERS
	.align		4
        /*0040*/ 	.byte	0x02, 0x4c
        /*0042*/ 	.byte	0x01
	.zero		1


	//----- nvinfo : EIATTR_MERCURY_ISA_VERSION
	.align		4
        /*0044*/ 	.byte	0x03, 0x5f
        /*0046*/ 	.short	0x0101


	//----- nvinfo : EIATTR_VRC_CTA_INIT_COUNT
	.align		4
        /*0048*/ 	.byte	0x02, 0x4a
	.zero		1
	.zero		1


	//----- nvinfo : EIATTR_EXIT_INSTR_OFFSETS
	.align		4
        /*004c*/ 	.byte	0x04, 0x1c
        /*004e*/ 	.short	(.L_49 - .L_48)


	//   ....[0]....
.L_48:
        /*0050*/ 	.word	0x00000040


	//   ....[1]....
        /*0054*/ 	.word	0x000007b0


	//----- nvinfo : EIATTR_CBANK_PARAM_SIZE
	.align		4
.L_49:
        /*0058*/ 	.byte	0x03, 0x19
        /*005a*/ 	.short	0x0010


	//----- nvinfo : EIATTR_PARAM_CBANK
	.align		4
        /*005c*/ 	.byte	0x04, 0x0a
        /*005e*/ 	.short	(.L_51 - .L_50)
	.align		4
.L_50:
        /*0060*/ 	.word	index@(.nv.constant0._Z10phase2_rowPiii)
        /*0064*/ 	.short	0x0380
        /*0066*/ 	.short	0x0010


	//----- nvinfo : EIATTR_SW_WAR
	.align		4
.L_51:
        /*0068*/ 	.byte	0x04, 0x36
        /*006a*/ 	.short	(.L_53 - .L_52)
.L_52:
        /*006c*/ 	.word	0x00000008
.L_53:


//--------------------- .nv.info._Z10phase2_colPiii --------------------------
	.section	.nv.info._Z10phase2_colPiii,"",@"SHT_CUDA_INFO"
	.sectionflags	@""
	.align	4


	//----- nvinfo : EIATTR_CUDA_API_VERSION
	.align		4
        /*0000*/ 	.byte	0x04, 0x37
        /*0002*/ 	.short	(.L_55 - .L_54)
.L_54:
        /*0004*/ 	.word	0x00000082


	//----- nvinfo : EIATTR_KPARAM_INFO
	.align		4
.L_55:
        /*0008*/ 	.byte	0x04, 0x17
        /*000a*/ 	.short	(.L_57 - .L_56)
.L_56:
        /*000c*/ 	.word	0x00000000
        /*0010*/ 	.short	0x0002
        /*0012*/ 	.short	0x000c
        /*0014*/ 	.byte	0x00, 0xf0, 0x11, 0x00


	//----- nvinfo : EIATTR_KPARAM_INFO
	.align		4
.L_57:
        /*0018*/ 	.byte	0x04, 0x17
        /*001a*/ 	.short	(.L_59 - .L_58)
.L_58:
        /*001c*/ 	.word	0x00000000
        /*0020*/ 	.short	0x0001
        /*0022*/ 	.short	0x0008
        /*0024*/ 	.byte	0x00, 0xf0, 0x11, 0x00


	//----- nvinfo : EIATTR_KPARAM_INFO
	.align		4
.L_59:
        /*0028*/ 	.byte	0x04, 0x17
        /*002a*/ 	.short	(.L_61 - .L_60)
.L_60:
        /*002c*/ 	.word	0x00000000
        /*0030*/ 	.short	0x0000
        /*0032*/ 	.short	0x0000
        /*0034*/ 	.byte	0x00, 0xf5, 0x21, 0x00


	//----- nvinfo : EIATTR_SPARSE_MMA_MASK
	.align		4
.L_61:
        /*0038*/ 	.byte	0x03, 0x50
        /*003a*/ 	.short	0x0000


	//----- nvinfo : EIATTR_MAXREG_COUNT
	.align		4
        /*003c*/ 	.byte	0x03, 0x1b
        /*003e*/ 	.short	0x00ff


	//----- nvinfo : EIATTR_NUM_BARRIERS
	.align		4
        /*0040*/ 	.byte	0x02, 0x4c
        /*0042*/ 	.byte	0x01
	.zero		1


	//----- nvinfo : EIATTR_MERCURY_ISA_VERSION
	.align		4
        /*0044*/ 	.byte	0x03, 0x5f
        /*0046*/ 	.short	0x0101


	//----- nvinfo : EIATTR_VRC_CTA_INIT_COUNT
	.align		4
        /*0048*/ 	.byte	0x02, 0x4a
	.zero		1
	.zero		1


	//----- nvinfo : EIATTR_EXIT_INSTR_OFFSETS
	.align		4
        /*004c*/ 	.byte	0x04, 0x1c
        /*004e*/ 	.short	(.L_63 - .L_62)


	//   ....[0]....
.L_62:
        /*0050*/ 	.word	0x00000040


	//   ....[1]....
        /*0054*/ 	.word	0x000007b0


	//----- nvinfo : EIATTR_CBANK_PARAM_SIZE
	.align		4
.L_63:
        /*0058*/ 	.byte	0x03, 0x19
        /*005a*/ 	.short	0x0010


	//----- nvinfo : EIATTR_PARAM_CBANK
	.align		4
        /*005c*/ 	.byte	0x04, 0x0a
        /*005e*/ 	.short	(.L_65 - .L_64)
	.align		4
.L_64:
        /*0060*/ 	.word	index@(.nv.constant0._Z10phase2_colPiii)
        /*0064*/ 	.short	0x0380
        /*0066*/ 	.short	0x0010


	//----- nvinfo : EIATTR_SW_WAR
	.align		4
.L_65:
        /*0068*/ 	.byte	0x04, 0x36
        /*006a*/ 	.short	(.L_67 - .L_66)
.L_66:
        /*006c*/ 	.word	0x00000008
.L_67:


//--------------------- .nv.info._Z6phase1Piii    --------------------------
	.section	.nv.info._Z6phase1Piii,"",@"SHT_CUDA_INFO"
	.sectionflags	@""
	.align	4


	//----- nvinfo : EIATTR_CUDA_API_VERSION
	.align		4
        /*0000*/ 	.byte	0x04, 0x37
        /*0002*/ 	.short	(.L_69 - .L_68)
.L_68:
        /*0004*/ 	.word	0x00000082


	//----- nvinfo : EIATTR_KPARAM_INFO
	.align		4
.L_69:
        /*0008*/ 	.byte	0x04, 0x17
        /*000a*/ 	.short	(.L_71 - .L_70)
.L_70:
        /*000c*/ 	.word	0x00000000
        /*0010*/ 	.short	0x0002
        /*0012*/ 	.short	0x000c
        /*0014*/ 	.byte	0x00, 0xf0, 0x11, 0x00


	//----- nvinfo : EIATTR_KPARAM_INFO
	.align		4
.L_71:
        /*0018*/ 	.byte	0x04, 0x17
        /*001a*/ 	.short	(.L_73 - .L_72)
.L_72:
        /*001c*/ 	.word	0x00000000
        /*0020*/ 	.short	0x0001
        /*0022*/ 	.short	0x0008
        /*0024*/ 	.byte	0x00, 0xf0, 0x11, 0x00


	//----- nvinfo : EIATTR_KPARAM_INFO
	.align		4
.L_73:
        /*0028*/ 	.byte	0x04, 0x17
        /*002a*/ 	.short	(.L_75 - .L_74)
.L_74:
        /*002c*/ 	.word	0x00000000
        /*0030*/ 	.short	0x0000
        /*0032*/ 	.short	0x0000
        /*0034*/ 	.byte	0x00, 0xf5, 0x21, 0x00


	//----- nvinfo : EIATTR_SPARSE_MMA_MASK
	.align		4
.L_75:
        /*0038*/ 	.byte	0x03, 0x50
        /*003a*/ 	.short	0x0000


	//----- nvinfo : EIATTR_MAXREG_COUNT
	.align		4
        /*003c*/ 	.byte	0x03, 0x1b
        /*003e*/ 	.short	0x00ff


	//----- nvinfo : EIATTR_NUM_BARRIERS
	.align		4
        /*0040*/ 	.byte	0x02, 0x4c
        /*0042*/ 	.byte	0x01
	.zero		1


	//----- nvinfo : EIATTR_MERCURY_ISA_VERSION
	.align		4
        /*0044*/ 	.byte	0x03, 0x5f
        /*0046*/ 	.short	0x0101


	//----- nvinfo : EIATTR_VRC_CTA_INIT_COUNT
	.align		4
        /*0048*/ 	.byte	0x02, 0x4a
	.zero		1
	.zero		1


	//----- nvinfo : EIATTR_EXIT_INSTR_OFFSETS
	.align		4
        /*004c*/ 	.byte	0x04, 0x1c
        /*004e*/ 	.short	(.L_77 - .L_76)


	//   ....[0]....
.L_76:
        /*0050*/ 	.word	0x000007f0


	//----- nvinfo : EIATTR_CBANK_PARAM_SIZE
	.align		4
.L_77:
        /*0054*/ 	.byte	0x03, 0x19
        /*0056*/ 	.short	0x0010


	//----- nvinfo : EIATTR_PARAM_CBANK
	.align		4
        /*0058*/ 	.byte	0x04, 0x0a
        /*005a*/ 	.short	(.L_79 - .L_78)
	.align		4
.L_78:
        /*005c*/ 	.word	index@(.nv.constant0._Z6phase1Piii)
        /*0060*/ 	.short	0x0380
        /*0062*/ 	.short	0x0010


	//----- nvinfo : EIATTR_SW_WAR
	.align		4
.L_79:
        /*0064*/ 	.byte	0x04, 0x36
        /*0066*/ 	.short	(.L_81 - .L_80)
.L_80:
        /*0068*/ 	.word	0x00000008
.L_81:


//--------------------- .nv.callgraph             --------------------------
	.section	.nv.callgraph,"",@"SHT_CUDA_CALLGRAPH"
	.align	4
	.sectionentsize	8
	.align		4
        /*0000*/ 	.word	0x00000000
	.align		4
        /*0004*/ 	.word	0xffffffff
	.align		4
        /*0008*/ 	.word	0x00000000
	.align		4
        /*000c*/ 	.word	0xfffffffe
	.align		4
        /*0010*/ 	.word	0x00000000
	.align		4
        /*0014*/ 	.word	0xfffffffd
	.align		4
        /*0018*/ 	.word	0x00000000
	.align		4
        /*001c*/ 	.word	0xfffffffc


//--------------------- .text._Z6phase3Piiii      --------------------------
	.section	.text._Z6phase3Piiii,"ax",@progbits
	.align	128
        .global         _Z6phase3Piiii
        .type           _Z6phase3Piiii,@function
        .size           _Z6phase3Piiii,(.L_x_8 - _Z6phase3Piiii)
        .other          _Z6phase3Piiii,@"STO_CUDA_ENTRY STV_DEFAULT"
_Z6phase3Piiii:
.text._Z6phase3Piiii:
[----:B------:R-:W-:Y:S08]  /*0000*/  LDC R1, c[0x0][0x37c] ;  /* 0x0000df00ff017b82 */ /* 0x000ff00000000800 */
[----:B------:R-:W0:Y:S01]  /*0010*/  S2UR UR4, SR_CTAID.Y ;  /* 0x00000000000479c3 */ /* 0x000e220000002600 */
[----:B------:R-:W0:Y:S07]  /*0020*/  LDCU UR6, c[0x0][0x390] ;  /* 0x00007200ff0677ac */ /* 0x000e2e0008000800 */
[----:B------:R-:W1:Y:S08]  /*0030*/  LDC R2, c[0x0][0x388] ;  /* 0x0000e200ff027b82 */ /* 0x000e700000000800 */
[----:B------:R-:W2:Y:S01]  /*0040*/  S2UR UR5, SR_CTAID.X ;  /* 0x00000000000579c3 */ /* 0x000ea20000002500 */
[----:B0-----:R-:W-:-:S06]  /*0050*/  UIADD3 UR4, UPT, UPT, UR4, UR6, URZ ;  /* 0x0000000604047290 */ /* 0x001fcc000fffe0ff */
[----:B-1----:R-:W-:-:S04]  /*0060*/  ISETP.NE.AND P0, PT, R2, UR4, PT ;  /* 0x0000000402007c0c */ /* 0x002fc8000bf05270 */
[----:B--2---:R-:W-:-:S13]  /*0070*/  ISETP.EQ.OR P0, PT, R2, UR5, !P0 ;  /* 0x0000000502007c0c */ /* 0x004fda000c702670 */
[----:B------:R-:W-:Y:S05]  /*0080*/  @P0 EXIT ;  /* 0x000000000000094d */ /* 0x000fea0003800000 */
[----:B------:R-:W0:Y:S01]  /*0090*/  S2R R7, SR_TID.Y ;  /* 0x0000000000077919 */ /* 0x000e220000002200 */
[----:B------:R-:W1:Y:S01]  /*00a0*/  LDC R11, c[0x0][0x38c] ;  /* 0x0000e300ff0b7b82 */ /* 0x000e620000000800 */
[----:B------:R-:W-:Y:S01]  /*00b0*/  USHF.L.U32 UR5, UR5, 0x6, URZ ;  /* 0x0000000605057899 */ /* 0x000fe200080006ff */
[----:B------:R-:W-:Y:S01]  /*00c0*/  IMAD.SHL.U32 R2, R2, 0x40, RZ ;  /* 0x0000004002027824 */ /* 0x000fe200078e00ff */
[----:B------:R-:W0:Y:S01]  /*00d0*/  S2R R0, SR_TID.X ;  /* 0x0000000000007919 */ /* 0x000e220000002100 */
[----:B------:R-:W2:Y:S04]  /*00e0*/  LDCU.64 UR8, c[0x0][0x358] ;  /* 0x00006b00ff0877ac */ /* 0x000ea80008000a00 */
[----:B------:R-:W3:Y:S01]  /*00f0*/  LDC.64 R4, c[0x0][0x380] ;  /* 0x0000e000ff047b82 */ /* 0x000ee20000000a00 */
[----:B-1----:R-:W-:-:S04]  /*0100*/  IMAD R3, R11, UR4, RZ ;  /* 0x000000040b037c24 */ /* 0x002fc8000f8e02ff */
[C---:B------:R-:W-:Y:S01]  /*0110*/  IMAD R6, R3.reuse, 0x40, R2 ;  /* 0x0000004003067824 */ /* 0x040fe200078e0202 */
[----:B------:R-:W-:Y:S01]  /*0120*/  LEA R8, R3, UR5, 0x6 ;  /* 0x0000000503087c11 */ /* 0x000fe2000f8e30ff */
[-C--:B------:R-:W-:Y:S02]  /*0130*/  IMAD R2, R2, R11.reuse, UR5 ;  /* 0x0000000502027e24 */ /* 0x080fe4000f8e020b */
[----:B0-----:R-:W-:-:S04]  /*0140*/  IMAD R9, R7, R11, R0 ;  /* 0x0000000b07097224 */ /* 0x001fc800078e0200 */
[--C-:B------:R-:W-:Y:S02]  /*0150*/  IMAD R11, R11, 0x20, R9.reuse ;  /* 0x000000200b0b7824 */ /* 0x100fe400078e0209 */
[C---:B------:R-:W-:Y:S02]  /*0160*/  IMAD.IADD R19, R6.reuse, 0x1, R9 ;  /* 0x0000000106137824 */ /* 0x040fe400078e0209 */
[----:B------:R-:W-:Y:S01]  /*0170*/  IMAD.IADD R17, R6, 0x1, R11 ;  /* 0x0000000106117824 */ /* 0x000fe200078e020b */
[----:B------:R-:W-:Y:S01]  /*0180*/  IADD3 R25, PT, PT, R11, R8, RZ ;  /* 0x000000080b197210 */ /* 0x000fe20007ffe0ff */
[--C-:B------:R-:W-:Y:S02]  /*0190*/  IMAD.IADD R3, R9, 0x1, R2.reuse ;  /* 0x0000000109037824 */ /* 0x100fe400078e0202 */
[----:B------:R-:W-:Y:S02]  /*01a0*/  IMAD.IADD R21, R11, 0x1, R2 ;  /* 0x000000010b157824 */ /* 0x000fe400078e0202 */
[----:B------:R-:W-:-:S02]  /*01b0*/  IMAD.IADD R23, R9, 0x1, R8 ;  /* 0x0000000109177824 */ /* 0x000fc400078e0208 */
[----:B---3--:R-:W-:-:S04]  /*01c0*/  IMAD.WIDE R18, R19, 0x4, R4 ;  /* 0x0000000413127825 */ /* 0x008fc800078e0204 */
[--C-:B------:R-:W-:Y:S01]  /*01d0*/  IMAD.WIDE R16, R17, 0x4, R4.reuse ;  /* 0x0000000411107825 */ /* 0x100fe200078e0204 */
[----:B--2---:R-:W2:Y:S03]  /*01e0*/  LDG.E R12, desc[UR8][R18.64] ;  /* 0x00000008120c7981 */ /* 0x004ea6000c1e1900 */
[--C-:B------:R-:W-:Y:S01]  /*01f0*/  IMAD.WIDE R8, R3, 0x4, R4.reuse ;  /* 0x0000000403087825 */ /* 0x100fe200078e0204 */
[----:B------:R-:W3:Y:S03]  /*0200*/  LDG.E R13, desc[UR8][R18.64+0x80] ;  /* 0x00008008120d7981 */ /* 0x000ee6000c1e1900 */
[--C-:B------:R-:W-:Y:S01]  /*0210*/  IMAD.WIDE R10, R21, 0x4, R4.reuse ;  /* 0x00000004150a7825 */ /* 0x100fe200078e0204 */
[----:B------:R-:W4:Y:S03]  /*0220*/  LDG.E R14, desc[UR8][R16.64] ;  /* 0x00000008100e7981 */ /* 0x000f26000c1e1900 */
[--C-:B------:R-:W-:Y:S01]  /*0230*/  IMAD.WIDE R2, R23, 0x4, R4.reuse ;  /* 0x0000000417027825 */ /* 0x100fe200078e0204 */
[----:B------:R-:W5:Y:S03]  /*0240*/  LDG.E R15, desc[UR8][R16.64+0x80] ;  /* 0x00008008100f7981 */ /* 0x000f66000c1e1900 */
[----:B------:R-:W-:Y:S01]  /*0250*/  IMAD.WIDE R4, R25, 0x4, R4 ;  /* 0x0000000419047825 */ /* 0x000fe200078e0204 */
[----:B------:R-:W5:Y:S04]  /*0260*/  LDG.E R20, desc[UR8][R8.64] ;  /* 0x0000000808147981 */ /* 0x000f68000c1e1900 */
[----:B------:R0:W5:Y:S04]  /*0270*/  LDG.E R22, desc[UR8][R8.64+0x80] ;  /* 0x0000800808167981 */ /* 0x000168000c1e1900 */
[----:B------:R-:W5:Y:S04]  /*0280*/  LDG.E R24, desc[UR8][R10.64] ;  /* 0x000000080a187981 */ /* 0x000f68000c1e1900 */
[----:B------:R1:W5:Y:S04]  /*0290*/  LDG.E R26, desc[UR8][R10.64+0x80] ;  /* 0x000080080a1a7981 */ /* 0x000368000c1e1900 */
[----:B------:R-:W5:Y:S04]  /*02a0*/  LDG.E R23, desc[UR8][R2.64] ;  /* 0x0000000802177981 */ /* 0x000f68000c1e1900 */
[----:B------:R-:W5:Y:S04]  /*02b0*/  LDG.E R25, desc[UR8][R2.64+0x80] ;  /* 0x0000800802197981 */ /* 0x000f68000c1e1900 */
[----:B------:R-:W5:Y:S04]  /*02c0*/  LDG.E R27, desc[UR8][R4.64] ;  /* 0x00000008041b7981 */ /* 0x000f68000c1e1900 */
[----:B------:R-:W5:Y:S01]  /*02d0*/  LDG.E R29, desc[UR8][R4.64+0x80] ;  /* 0x00008008041d7981 */ /* 0x000f62000c1e1900 */
[----:B------:R-:W0:Y:S01]  /*02e0*/  S2UR UR7, SR_CgaCtaId ;  /* 0x00000000000779c3 */ /* 0x000e220000008800 */
[----:B------:R-:W-:-:S02]  /*02f0*/  UMOV UR4, 0x400 ;  /* 0x0000040000047882 */ /* 0x000fc40000000000 */
[----:B------:R-:W-:Y:S02]  /*0300*/  UIADD3 UR5, UPT, UPT, UR4, 0x8000, URZ ;  /* 0x0000800004057890 */ /* 0x000fe4000fffe0ff */
[----:B------:R-:W-:Y:S02]  /*0310*/  UIADD3 UR6, UPT, UPT, UR4, 0x4000, URZ ;  /* 0x0000400004067890 */ /* 0x000fe4000fffe0ff */
[----:B0-----:R-:W-:Y:S02]  /*0320*/  ULEA UR5, UR7, UR5, 0x18 ;  /* 0x0000000507057291 */ /* 0x001fe4000f8ec0ff */
[----:B------:R-:W-:Y:S02]  /*0330*/  ULEA UR6, UR7, UR6, 0x18 ;  /* 0x0000000607067291 */ /* 0x000fe4000f8ec0ff */
[----:B------:R-:W-:Y:S02]  /*0340*/  ULEA UR4, UR7, UR4, 0x18 ;  /* 0x0000000407047291 */ /* 0x000fe4000f8ec0ff */
[----:B------:R-:W-:-:S02]  /*0350*/  LEA R9, R7, UR5, 0x8 ;  /* 0x0000000507097c11 */ /* 0x000fc4000f8e40ff */
[C---:B-1----:R-:W-:Y:S02]  /*0360*/  LEA R11, R7.reuse, UR6, 0x8 ;  /* 0x00000006070b7c11 */ /* 0x042fe4000f8e40ff */
[----:B------:R-:W-:Y:S01]  /*0370*/  LEA R7, R7, UR4, 0x8 ;  /* 0x0000000407077c11 */ /* 0x000fe2000f8e40ff */
[C---:B------:R-:W-:Y:S02]  /*0380*/  IMAD R8, R0.reuse, 0x4, R9 ;  /* 0x0000000400087824 */ /* 0x040fe400078e0209 */
[C---:B------:R-:W-:Y:S02]  /*0390*/  IMAD R11, R0.reuse, 0x4, R11 ;  /* 0x00000004000b7824 */ /* 0x040fe400078e020b */
[C---:B------:R-:W-:Y:S01]  /*03a0*/  IMAD R6, R0.reuse, 0x4, R7 ;  /* 0x0000000400067824 */ /* 0x040fe200078e0207 */
[----:B------:R-:W-:Y:S01]  /*03b0*/  LEA R16, R0, UR6, 0x2 ;  /* 0x0000000600107c11 */ /* 0x000fe2000f8e10ff */
[----:B------:R-:W-:-:S03]  /*03c0*/  VIADD R0, R9, 0x2000 ;  /* 0x0000200009007836 */ /* 0x000fc60000000000 */
[----:B------:R-:W-:Y:S01]  /*03d0*/  IADD3 R16, PT, PT, R16, 0x200, RZ ;  /* 0x0000020010107810 */ /* 0x000fe20007ffe0ff */
[----:B------:R-:W-:Y:S01]  /*03e0*/  UMOV UR4, 0x2000 ;  /* 0x0000200000047882 */ /* 0x000fe20000000000 */
[----:B--2---:R0:W-:Y:S04]  /*03f0*/  STS [R8], R12 ;  /* 0x0000000c08007388 */ /* 0x0041e80000000800 */
[----:B---3--:R0:W-:Y:S04]  /*0400*/  STS [R8+0x80], R13 ;  /* 0x0000800d08007388 */ /* 0x0081e80000000800 */
[----:B----4-:R0:W-:Y:S04]  /*0410*/  STS [R8+0x2000], R14 ;  /* 0x0020000e08007388 */ /* 0x0101e80000000800 */
[----:B-----5:R0:W-:Y:S04]  /*0420*/  STS [R8+0x2080], R15 ;  /* 0x0020800f08007388 */ /* 0x0201e80000000800 */
[----:B------:R0:W-:Y:S04]  /*0430*/  STS [R11], R20 ;  /* 0x000000140b007388 */ /* 0x0001e80000000800 */
[----:B------:R0:W-:Y:S04]  /*0440*/  STS [R11+0x80], R22 ;  /* 0x000080160b007388 */ /* 0x0001e80000000800 */
[----:B------:R0:W-:Y:S04]  /*0450*/  STS [R11+0x2000], R24 ;  /* 0x002000180b007388 */ /* 0x0001e80000000800 */
[----:B------:R0:W-:Y:S04]  /*0460*/  STS [R11+0x2080], R26 ;  /* 0x0020801a0b007388 */ /* 0x0001e80000000800 */
[----:B------:R0:W-:Y:S04]  /*0470*/  STS [R6], R23 ;  /* 0x0000001706007388 */ /* 0x0001e80000000800 */
[----:B------:R0:W-:Y:S04]  /*0480*/  STS [R6+0x80], R25 ;  /* 0x0000801906007388 */ /* 0x0001e80000000800 */
[----:B------:R0:W-:Y:S04]  /*0490*/  STS [R6+0x2000], R27 ;  /* 0x0020001b06007388 */ /* 0x0001e80000000800 */
[----:B------:R0:W-:Y:S01]  /*04a0*/  STS [R6+0x2080], R29 ;  /* 0x0020801d06007388 */ /* 0x0001e20000000800 */
[----:B------:R-:W-:Y:S06]  /*04b0*/  BAR.SYNC.DEFER_BLOCKING 0x0 ;  /* 0x0000000000007b1d */ /* 0x000fec0000010000 */
[----:B------:R0:W1:Y:S04]  /*04c0*/  LDS R21, [R6] ;  /* 0x0000000006157984 */ /* 0x0000680000000800 */
[----:B------:R0:W2:Y:S04]  /*04d0*/  LDS R7, [R6+0x80] ;  /* 0x0000800006077984 */ /* 0x0000a80000000800 */
[----:B------:R0:W3:Y:S04]  /*04e0*/  LDS R19, [R6+0x2000] ;  /* 0x0020000006137984 */ /* 0x0000e80000000800 */
[----:B------:R0:W4:Y:S02]  /*04f0*/  LDS R17, [R6+0x2080] ;  /* 0x0020800006117984 */ /* 0x0001240000000800 */
.L_x_0:
[----:B0-----:R-:W-:Y:S01]  /*0500*/  LDS R24, [R16+-0x200] ;  /* 0xfffe000010187984 */ /* 0x001fe20000000800 */
[----:B------:R-:W-:-:S03]  /*0510*/  UIADD3 UR4, UPT, UPT, UR4, 0x10, URZ ;  /* 0x0000001004047890 */ /* 0x000fc6000fffe0ff */
[----:B------:R-:W1:Y:S01]  /*0520*/  LDS.128 R8, [R0+-0x2000] ;  /* 0xffe0000000087984 */ /* 0x000e620000000c00 */
[----:B------:R-:W-:-:S03]  /*0530*/  UISETP.NE.AND UP0, UPT, UR4, 0x2100, UPT ;  /* 0x000021000400788c */ /* 0x000fc6000bf05270 */
[----:B------:R0:W3:Y:S04]  /*0540*/  LDS.128 R12, [R0] ;  /* 0x00000000000c7984 */ /* 0x0000e80000000c00 */
[----:B------:R-:W2:Y:S04]  /*0550*/  LDS R22, [R16+-0x180] ;  /* 0xfffe800010167984 */ /* 0x000ea80000000800 */
[----:B------:R-:W5:Y:S01]  /*0560*/  LDS R20, [R16+-0x100] ;  /* 0xffff000010147984 */ /* 0x000f620000000800 */
[----:B0-----:R-:W-:-:S03]  /*0570*/  VIADD R0, R0, 0x10 ;  /* 0x0000001000007836 */ /* 0x001fc60000000000 */
[----:B------:R-:W0:Y:S04]  /*0580*/  LDS R18, [R16+-0x80] ;  /* 0xffff800010127984 */ /* 0x000e280000000800 */
[----:B------:R-:W0:Y:S04]  /*0590*/  LDS R25, [R16] ;  /* 0x0000000010197984 */ /* 0x000e280000000800 */
[----:B------:R-:W0:Y:S04]  /*05a0*/  LDS R23, [R16+0x80] ;  /* 0x0000800010177984 */ /* 0x000e280000000800 */
[----:B------:R-:W0:Y:S01]  /*05b0*/  LDS R26, [R16+0x100] ;  /* 0x00010000101a7984 */ /* 0x000e220000000800 */
[----:B-1----:R-:W-:-:S02]  /*05c0*/  VIADDMNMX R21, R24, R8, R21, PT ;  /* 0x0000000818157246 */ /* 0x002fc40003800115 */
[----:B---3--:R-:W-:Y:S02]  /*05d0*/  VIADDMNMX R19, R24, R12, R19, PT ;  /* 0x0000000c18137246 */ /* 0x008fe40003800113 */
[----:B------:R1:W3:Y:S01]  /*05e0*/  LDS R24, [R16+0x180] ;  /* 0x0001800010187984 */ /* 0x0002e20000000800 */
[C---:B--2---:R-:W-:Y:S02]  /*05f0*/  VIADDMNMX R7, R22.reuse, R8, R7, PT ;  /* 0x0000000816077246 */ /* 0x044fe40003800107 */
[----:B----4-:R-:W-:Y:S02]  /*0600*/  VIADDMNMX R12, R22, R12, R17, PT ;  /* 0x0000000c160c7246 */ /* 0x010fe40003800111 */
[C---:B-----5:R-:W-:Y:S02]  /*0610*/  VIADDMNMX R21, R20.reuse, R9, R21, PT ;  /* 0x0000000914157246 */ /* 0x060fe40003800115 */
[----:B------:R-:W-:Y:S01]  /*0620*/  VIADDMNMX R19, R20, R13, R19, PT ;  /* 0x0000000d14137246 */ /* 0x000fe20003800113 */
[----:B-1----:R-:W-:Y:S01]  /*0630*/  VIADD R16, R16, 0x400 ;  /* 0x0000040010107836 */ /* 0x002fe20000000000 */
[----:B0-----:R-:W-:-:S02]  /*0640*/  VIADDMNMX R7, R18, R9, R7, PT ;  /* 0x0000000912077246 */ /* 0x001fc40003800107 */
[----:B------:R-:W-:Y:S02]  /*0650*/  VIADDMNMX R12, R18, R13, R12, PT ;  /* 0x0000000d120c7246 */ /* 0x000fe4000380010c */
[C---:B------:R-:W-:Y:S02]  /*0660*/  VIADDMNMX R21, R25.reuse, R10, R21, PT ;  /* 0x0000000a19157246 */ /* 0x040fe40003800115 */
[----:B------:R-:W-:Y:S02]  /*0670*/  VIADDMNMX R19, R25, R14, R19, PT ;  /* 0x0000000e19137246 */ /* 0x000fe40003800113 */
[C---:B------:R-:W-:Y:S02]  /*0680*/  VIADDMNMX R7, R23.reuse, R10, R7, PT ;  /* 0x0000000a17077246 */ /* 0x040fe40003800107 */
[----:B------:R-:W-:Y:S02]  /*0690*/  VIADDMNMX R12, R23, R14, R12, PT ;  /* 0x0000000e170c7246 */ /* 0x000fe4000380010c */
[----:B------:R-:W-:-:S02]  /*06a0*/  VIADDMNMX R21, R26, R11, R21, PT ;  /* 0x0000000b1a157246 */ /* 0x000fc40003800115 */
[----:B------:R-:W-:Y:S02]  /*06b0*/  VIADDMNMX R19, R26, R15, R19, PT ;  /* 0x0000000f1a137246 */ /* 0x000fe40003800113 */
[C---:B---3--:R-:W-:Y:S02]  /*06c0*/  VIADDMNMX R7, R24.reuse, R11, R7, PT ;  /* 0x0000000b18077246 */ /* 0x048fe40003800107 */
[----:B------:R-:W-:Y:S01]  /*06d0*/  VIADDMNMX R17, R24, R15, R12, PT ;  /* 0x0000000f18117246 */ /* 0x000fe2000380010c */
[----:B------:R-:W-:Y:S06]  /*06e0*/  BRA.U UP0, `(.L_x_0) ;  /* 0xfffffffd00847547 */ /* 0x000fec000b83ffff */
[----:B------:R-:W-:Y:S04]  /*06f0*/  STG.E desc[UR8][R2.64], R21 ;  /* 0x0000001502007986 */ /* 0x000fe8000c101908 */
[----:B------:R-:W-:Y:S04]  /*0700*/  STG.E desc[UR8][R2.64+0x80], R7 ;  /* 0x0000800702007986 */ /* 0x000fe8000c101908 */
[----:B------:R-:W-:Y:S04]  /*0710*/  STS [R6], R21 ;  /* 0x0000001506007388 */ /* 0x000fe80000000800 */
[----:B------:R-:W-:Y:S04]  /*0720*/  STS [R6+0x80], R7 ;  /* 0x0000800706007388 */ /* 0x000fe80000000800 */
[----:B------:R-:W-:Y:S04]  /*0730*/  STS [R6+0x2000], R19 ;  /* 0x0020001306007388 */ /* 0x000fe80000000800 */
[----:B------:R-:W-:Y:S04]  /*0740*/  STS [R6+0x2080], R17 ;  /* 0x0020801106007388 */ /* 0x000fe80000000800 */
[----:B------:R-:W-:Y:S04]  /*0750*/  STG.E desc[UR8][R4.64], R19 ;  /* 0x0000001304007986 */ /* 0x000fe8000c101908 */
[----:B------:R-:W-:Y:S01]  /*0760*/  STG.E desc[UR8][R4.64+0x80], R17 ;  /* 0x0000801104007986 */ /* 0x000fe2000c101908 */
[----:B------:R-:W-:Y:S05]  /*0770*/  EXIT ;  /* 0x000000000000794d */ /* 0x000fea0003800000 */
.L_x_1:
[----:B------:R-:W-:-:S00]  /*0780*/  BRA `(.L_x_1) ;  /* 0xfffffffc00fc7947 */ /* 0x000fc0000383ffff */
[----:B------:R-:W-:-:S00]  /*0790*/  NOP ;  /* 0x0000000000007918 */ /* 0x000fc00000000000 */
        /* <DEDUP_REMOVED lines=14> */
.L_x_8:


//--------------------- .text._Z10phase2_rowPiii  --------------------------
	.section	.text._Z10phase2_rowPiii,"ax",@progbits
	.align	128
        .global         _Z10phase2_rowPiii
        .type           _Z10phase2_rowPiii,@function
        .size           _Z10phase2_rowPiii,(.L_x_9 - _Z10phase2_rowPiii)
        .other          _Z10phase2_rowPiii,@"STO_CUDA_ENTRY STV_DEFAULT"
_Z10phase2_rowPiii:
.text._Z10phase2_rowPiii:
[----:B------:R-:W-:Y:S01]  /*0000*/  LDC R1, c[0x0][0x37c] ;  /* 0x0000df00ff017b82 */ /* 0x000fe20000000800 */
[----:B------:R-:W0:Y:S07]  /*0010*/  S2R R6, SR_CTAID.X ;  /* 0x0000000000067919 */ /* 0x000e2e0000002500 */
[----:B------:R-:W0:Y:S02]  /*0020*/  LDC R3, c[0x0][0x388] ;  /* 0x0000e200ff037b82 */ /* 0x000e240000000800 */
[----:B0-----:R-:W-:-:S13]  /*0030*/  ISETP.NE.AND P0, PT, R6, R3, PT ;  /* 0x000000030600720c */ /* 0x001fda0003f05270 */
[----:B------:R-:W-:Y:S05]  /*0040*/  @!P0 EXIT ;  /* 0x000000000000894d */ /* 0x000fea0003800000 */
[----:B------:R-:W0:Y:S01]  /*0050*/  S2R R7, SR_TID.Y ;  /* 0x0000000000077919 */ /* 0x000e220000002200 */
[----:B------:R-:W1:Y:S01]  /*0060*/  LDC R11, c[0x0][0x38c] ;  /* 0x0000e300ff0b7b82 */ /* 0x000e620000000800 */
[----:B------:R-:W-:Y:S01]  /*0070*/  IMAD.SHL.U32 R2, R3, 0x40, RZ ;  /* 0x0000004003027824 */ /* 0x000fe200078e00ff */
[----:B------:R-:W2:Y:S01]  /*0080*/  LDCU.64 UR8, c[0x0][0x358] ;  /* 0x00006b00ff0877ac */ /* 0x000ea20008000a00 */
[----:B------:R-:W0:Y:S05]  /*0090*/  S2R R0, SR_TID.X ;  /* 0x0000000000007919 */ /* 0x000e2a0000002100 */
[----:B------:R-:W3:Y:S01]  /*00a0*/  LDC.64 R4, c[0x0][0x380] ;  /* 0x0000e000ff047b82 */ /* 0x000ee20000000a00 */
[----:B-1----:R-:W-:-:S04]  /*00b0*/  IMAD R3, R2, R11, RZ ;  /* 0x0000000b02037224 */ /* 0x002fc800078e02ff */
[--C-:B------:R-:W-:Y:S02]  /*00c0*/  IMAD.IADD R2, R2, 0x1, R3.reuse ;  /* 0x0000000102027824 */ /* 0x100fe400078e0203 */
[----:B------:R-:W-:Y:S02]  /*00d0*/  IMAD R6, R6, 0x40, R3 ;  /* 0x0000004006067824 */ /* 0x000fe400078e0203 */
[----:B0-----:R-:W-:-:S04]  /*00e0*/  IMAD R9, R7, R11, R0 ;  /* 0x0000000b07097224 */ /* 0x001fc800078e0200 */
[--C-:B------:R-:W-:Y:S02]  /*00f0*/  IMAD R11, R11, 0x20, R9.reuse ;  /* 0x000000200b0b7824 */ /* 0x100fe400078e0209 */
[C---:B------:R-:W-:Y:S02]  /*0100*/  IMAD.IADD R3, R2.reuse, 0x1, R9 ;  /* 0x0000000102037824 */ /* 0x040fe400078e0209 */
[----:B------:R-:W-:Y:S02]  /*0110*/  IMAD.IADD R13, R2, 0x1, R11 ;  /* 0x00000001020d7824 */ /* 0x000fe400078e020b */
[--C-:B------:R-:W-:Y:S02]  /*0120*/  IMAD.IADD R15, R9, 0x1, R6.reuse ;  /* 0x00000001090f7824 */ /* 0x100fe400078e0206 */
[----:B------:R-:W-:Y:S02]  /*0130*/  IMAD.IADD R17, R11, 0x1, R6 ;  /* 0x000000010b117824 */ /* 0x000fe400078e0206 */
[----:B---3--:R-:W-:-:S04]  /*0140*/  IMAD.WIDE R8, R3, 0x4, R4 ;  /* 0x0000000403087825 */ /* 0x008fc800078e0204 */
[--C-:B------:R-:W-:Y:S01]  /*0150*/  IMAD.WIDE R10, R13, 0x4, R4.reuse ;  /* 0x000000040d0a7825 */ /* 0x100fe200078e0204 */
[----:B--2---:R-:W2:Y:S03]  /*0160*/  LDG.E R12, desc[UR8][R8.64] ;  /* 0x00000008080c7981 */ /* 0x004ea6000c1e1900 */
[--C-:B------:R-:W-:Y:S01]  /*0170*/  IMAD.WIDE R2, R15, 0x4, R4.reuse ;  /* 0x000000040f027825 */ /* 0x100fe200078e0204 */
[----:B------:R0:W3:Y:S03]  /*0180*/  LDG.E R14, desc[UR8][R8.64+0x80] ;  /* 0x00008008080e7981 */ /* 0x0000e6000c1e1900 */
[----:B------:R-:W-:Y:S01]  /*0190*/  IMAD.WIDE R4, R17, 0x4, R4 ;  /* 0x0000000411047825 */ /* 0x000fe200078e0204 */
[----:B------:R-:W4:Y:S04]  /*01a0*/  LDG.E R16, desc[UR8][R10.64] ;  /* 0x000000080a107981 */ /* 0x000f28000c1e1900 */
        /* <DEDUP_REMOVED lines=8> */
[----:B0-----:R-:W-:Y:S02]  /*0230*/  ULEA UR4, UR6, UR4, 0x18 ;  /* 0x0000000406047291 */ /* 0x001fe4000f8ec0ff */
[----:B------:R-:W-:-:S04]  /*0240*/  ULEA UR5, UR6, UR5, 0x18 ;  /* 0x0000000506057291 */ /* 0x000fc8000f8ec0ff */
[C---:B------:R-:W-:Y:S02]  /*0250*/  LEA R9, R7.reuse, UR4, 0x8 ;  /* 0x0000000407097c11 */ /* 0x040fe4000f8e40ff */
[----:B-1----:R-:W-:-:S03]  /*0260*/  LEA R11, R7, UR5, 0x8 ;  /* 0x00000005070b7c11 */ /* 0x002fc6000f8e40ff */
[C---:B------:R-:W-:Y:S02]  /*0270*/  IMAD R7, R0.reuse, 0x4, R9 ;  /* 0x0000000400077824 */ /* 0x040fe400078e0209 */
[C---:B------:R-:W-:Y:S01]  /*0280*/  IMAD R6, R0.reuse, 0x4, R11 ;  /* 0x0000000400067824 */ /* 0x040fe200078e020b */
[----:B------:R-:W-:Y:S01]  /*0290*/  LEA R8, R0, UR5, 0x2 ;  /* 0x0000000500087c11 */ /* 0x000fe2000f8e10ff */
[----:B------:R-:W-:Y:S01]  /*02a0*/  VIADD R0, R9, 0x2000 ;  /* 0x0000200009007836 */ /* 0x000fe20000000000 */
[----:B------:R-:W-:Y:S01]  /*02b0*/  UMOV UR4, 0x2000 ;  /* 0x0000200000047882 */ /* 0x000fe20000000000 */
[----:B--2---:R-:W-:Y:S04]  /*02c0*/  STS [R7], R12 ;  /* 0x0000000c07007388 */ /* 0x004fe80000000800 */
[----:B---3--:R-:W-:Y:S04]  /*02d0*/  STS [R7+0x80], R14 ;  /* 0x0000800e07007388 */ /* 0x008fe80000000800 */
[----:B----4-:R-:W-:Y:S04]  /*02e0*/  STS [R7+0x2000], R16 ;  /* 0x0020001007007388 */ /* 0x010fe80000000800 */
[----:B-----5:R0:W-:Y:S04]  /*02f0*/  STS [R7+0x2080], R18 ;  /* 0x0020801207007388 */ /* 0x0201e80000000800 */
[----:B------:R1:W-:Y:S04]  /*0300*/  STS [R6], R13 ;  /* 0x0000000d06007388 */ /* 0x0003e80000000800 */
[----:B------:R1:W-:Y:S04]  /*0310*/  STS [R6+0x80], R15 ;  /* 0x0000800f06007388 */ /* 0x0003e80000000800 */
[----:B------:R1:W-:Y:S04]  /*0320*/  STS [R6+0x2000], R17 ;  /* 0x0020001106007388 */ /* 0x0003e80000000800 */
[----:B------:R1:W-:Y:S01]  /*0330*/  STS [R6+0x2080], R19 ;  /* 0x0020801306007388 */ /* 0x0003e20000000800 */
[----:B------:R-:W-:Y:S06]  /*0340*/  BAR.SYNC.DEFER_BLOCKING 0x0 ;  /* 0x0000000000007b1d */ /* 0x000fec0000010000 */
[----:B------:R1:W2:Y:S04]  /*0350*/  LDS R11, [R6] ;  /* 0x00000000060b7984 */ /* 0x0002a80000000800 */
[----:B------:R1:W3:Y:S04]  /*0360*/  LDS R21, [R6+0x80] ;  /* 0x0000800006157984 */ /* 0x0002e80000000800 */
[----:B------:R1:W4:Y:S04]  /*0370*/  LDS R23, [R6+0x2000] ;  /* 0x0020000006177984 */ /* 0x0003280000000800 */
[----:B------:R1:W1:Y:S01]  /*0380*/  LDS R25, [R6+0x2080] ;  /* 0x0020800006197984 */ /* 0x0002620000000800 */
[----:B0-----:R-:W-:-:S07]  /*0390*/  VIADD R7, R8, 0x200 ;  /* 0x0000020008077836 */ /* 0x001fce0000000000 */
.L_x_2:
[----:B------:R-:W-:Y:S01]  /*03a0*/  LDS R8, [R0+-0x2000] ;  /* 0xffe0000000087984 */ /* 0x000fe20000000800 */
[----:B------:R-:W-:-:S03]  /*03b0*/  UIADD3 UR4, UPT, UPT, UR4, 0x10, URZ ;  /* 0x0000001004047890 */ /* 0x000fc6000fffe0ff */
[----:B------:R-:W2:Y:S01]  /*03c0*/  LDS R9, [R7+-0x200] ;  /* 0xfffe000007097984 */ /* 0x000ea20000000800 */
[----:B------:R-:W-:Y:S01]  /*03d0*/  UISETP.NE.AND UP0, UPT, UR4, 0x2100, UPT ;  /* 0x000021000400788c */ /* 0x000fe2000bf05270 */
[----:B--2---:R-:W-:-:S05]  /*03e0*/  VIADDMNMX R9, R9, R8, R11, PT ;  /* 0x0000000809097246 */ /* 0x004fca000380010b */
[----:B------:R-:W-:Y:S04]  /*03f0*/  STS [R6], R9 ;  /* 0x0000000906007388 */ /* 0x000fe80000000800 */
[----:B------:R-:W3:Y:S02]  /*0400*/  LDS R10, [R7+-0x180] ;  /* 0xfffe8000070a7984 */ /* 0x000ee40000000800 */
[----:B---3--:R-:W-:-:S05]  /*0410*/  VIADDMNMX R21, R10, R8, R21, PT ;  /* 0x000000080a157246 */ /* 0x008fca0003800115 */
[----:B------:R-:W-:Y:S04]  /*0420*/  STS [R6+0x80], R21 ;  /* 0x0000801506007388 */ /* 0x000fe80000000800 */
[----:B------:R-:W-:Y:S04]  /*0430*/  LDS R8, [R0] ;  /* 0x0000000000087984 */ /* 0x000fe80000000800 */
[----:B------:R-:W4:Y:S02]  /*0440*/  LDS R10, [R7+-0x200] ;  /* 0xfffe0000070a7984 */ /* 0x000f240000000800 */
[----:B----4-:R-:W-:-:S05]  /*0450*/  VIADDMNMX R23, R10, R8, R23, PT ;  /* 0x000000080a177246 */ /* 0x010fca0003800117 */
[----:B------:R-:W-:Y:S04]  /*0460*/  STS [R6+0x2000], R23 ;  /* 0x0020001706007388 */ /* 0x000fe80000000800 */
[----:B------:R-:W1:Y:S02]  /*0470*/  LDS R10, [R7+-0x180] ;  /* 0xfffe8000070a7984 */ /* 0x000e640000000800 */
[----:B01----:R-:W-:-:S05]  /*0480*/  VIADDMNMX R25, R10, R8, R25, PT ;  /* 0x000000080a197246 */ /* 0x003fca0003800119 */
[----:B------:R-:W-:Y:S04]  /*0490*/  STS [R6+0x2080], R25 ;  /* 0x0020801906007388 */ /* 0x000fe80000000800 */
[----:B------:R-:W-:Y:S04]  /*04a0*/  LDS R8, [R0+-0x1ffc] ;  /* 0xffe0040000087984 */ /* 0x000fe80000000800 */
[----:B------:R-:W0:Y:S02]  /*04b0*/  LDS R10, [R7+-0x100] ;  /* 0xffff0000070a7984 */ /* 0x000e240000000800 */
[----:B0-----:R-:W-:-:S05]  /*04c0*/  VIADDMNMX R9, R10, R8, R9, PT ;  /* 0x000000080a097246 */ /* 0x001fca0003800109 */
[----:B------:R-:W-:Y:S04]  /*04d0*/  STS [R6], R9 ;  /* 0x0000000906007388 */ /* 0x000fe80000000800 */
[----:B------:R-:W0:Y:S02]  /*04e0*/  LDS R10, [R7+-0x80] ;  /* 0xffff8000070a7984 */ /* 0x000e240000000800 */
[----:B0-----:R-:W-:-:S05]  /*04f0*/  VIADDMNMX R21, R10, R8, R21, PT ;  /* 0x000000080a157246 */ /* 0x001fca0003800115 */
[----:B------:R-:W-:Y:S04]  /*0500*/  STS [R6+0x80], R21 ;  /* 0x0000801506007388 */ /* 0x000fe80000000800 */
[----:B------:R-:W-:Y:S04]  /*0510*/  LDS R8, [R0+0x4] ;  /* 0x0000040000087984 */ /* 0x000fe80000000800 */
[----:B------:R-:W0:Y:S02]  /*0520*/  LDS R10, [R7+-0x100] ;  /* 0xffff0000070a7984 */ /* 0x000e240000000800 */
[----:B0-----:R-:W-:-:S05]  /*0530*/  VIADDMNMX R23, R10, R8, R23, PT ;  /* 0x000000080a177246 */ /* 0x001fca0003800117 */
[----:B------:R-:W-:Y:S04]  /*0540*/  STS [R6+0x2000], R23 ;  /* 0x0020001706007388 */ /* 0x000fe80000000800 */
[----:B------:R-:W0:Y:S02]  /*0550*/  LDS R10, [R7+-0x80] ;  /* 0xffff8000070a7984 */ /* 0x000e240000000800 */
[----:B0-----:R-:W-:-:S05]  /*0560*/  VIADDMNMX R25, R10, R8, R25, PT ;  /* 0x000000080a197246 */ /* 0x001fca0003800119 */
[----:B------:R-:W-:Y:S04]  /*0570*/  STS [R6+0x2080], R25 ;  /* 0x0020801906007388 */ /* 0x000fe80000000800 */
[----:B------:R-:W-:Y:S04]  /*0580*/  LDS R8, [R0+-0x1ff8] ;  /* 0xffe0080000087984 */ /* 0x000fe80000000800 */
[----:B------:R-:W0:Y:S02]  /*0590*/  LDS R10, [R7] ;  /* 0x00000000070a7984 */ /* 0x000e240000000800 */
[----:B0-----:R-:W-:-:S05]  /*05a0*/  VIADDMNMX R9, R10, R8, R9, PT ;  /* 0x000000080a097246 */ /* 0x001fca0003800109 */
[----:B------:R-:W-:Y:S04]  /*05b0*/  STS [R6], R9 ;  /* 0x0000000906007388 */ /* 0x000fe80000000800 */
[----:B------:R-:W0:Y:S02]  /*05c0*/  LDS R10, [R7+0x80] ;  /* 0x00008000070a7984 */ /* 0x000e240000000800 */
[----:B0-----:R-:W-:-:S05]  /*05d0*/  VIADDMNMX R21, R10, R8, R21, PT ;  /* 0x000000080a157246 */ /* 0x001fca0003800115 */
[----:B------:R-:W-:Y:S04]  /*05e0*/  STS [R6+0x80], R21 ;  /* 0x0000801506007388 */ /* 0x000fe80000000800 */
[----:B------:R-:W-:Y:S04]  /*05f0*/  LDS R8, [R0+0x8] ;  /* 0x0000080000087984 */ /* 0x000fe80000000800 */
[----:B------:R-:W0:Y:S02]  /*0600*/  LDS R10, [R7] ;  /* 0x00000000070a7984 */ /* 0x000e240000000800 */
[----:B0-----:R-:W-:-:S05]  /*0610*/  VIADDMNMX R23, R10, R8, R23, PT ;  /* 0x000000080a177246 */ /* 0x001fca0003800117 */
[----:B------:R-:W-:Y:S04]  /*0620*/  STS [R6+0x2000], R23 ;  /* 0x0020001706007388 */ /* 0x000fe80000000800 */
[----:B------:R-:W0:Y:S02]  /*0630*/  LDS R10, [R7+0x80] ;  /* 0x00008000070a7984 */ /* 0x000e240000000800 */
[----:B0-----:R-:W-:-:S05]  /*0640*/  VIADDMNMX R25, R10, R8, R25, PT ;  /* 0x000000080a197246 */ /* 0x001fca0003800119 */
[----:B------:R-:W-:Y:S04]  /*0650*/  STS [R6+0x2080], R25 ;  /* 0x0020801906007388 */ /* 0x000fe80000000800 */
[----:B------:R-:W-:Y:S04]  /*0660*/  LDS R8, [R0+-0x1ff4] ;  /* 0xffe00c0000087984 */ /* 0x000fe80000000800 */
[----:B------:R-:W0:Y:S02]  /*0670*/  LDS R11, [R7+0x100] ;  /* 0x00010000070b7984 */ /* 0x000e240000000800 */
[----:B0-----:R-:W-:-:S05]  /*0680*/  VIADDMNMX R11, R11, R8, R9, PT ;  /* 0x000000080b0b7246 */ /* 0x001fca0003800109 */
[----:B------:R-:W-:Y:S04]  /*0690*/  STS [R6], R11 ;  /* 0x0000000b06007388 */ /* 0x000fe80000000800 */
[----:B------:R-:W0:Y:S02]  /*06a0*/  LDS R9, [R7+0x180] ;  /* 0x0001800007097984 */ /* 0x000e240000000800 */
[----:B0-----:R-:W-:-:S05]  /*06b0*/  VIADDMNMX R21, R9, R8, R21, PT ;  /* 0x0000000809157246 */ /* 0x001fca0003800115 */
[----:B------:R-:W-:Y:S04]  /*06c0*/  STS [R6+0x80], R21 ;  /* 0x0000801506007388 */ /* 0x000fe80000000800 */
[----:B------:R0:W-:Y:S04]  /*06d0*/  LDS R8, [R0+0xc] ;  /* 0x00000c0000087984 */ /* 0x0001e80000000800 */
[----:B------:R-:W1:Y:S01]  /*06e0*/  LDS R9, [R7+0x100] ;  /* 0x0001000007097984 */ /* 0x000e620000000800 */
[----:B0-----:R-:W-:Y:S01]  /*06f0*/  VIADD R0, R0, 0x10 ;  /* 0x0000001000007836 */ /* 0x001fe20000000000 */
[----:B-1----:R-:W-:-:S05]  /*0700*/  VIADDMNMX R23, R9, R8, R23, PT ;  /* 0x0000000809177246 */ /* 0x002fca0003800117 */
[----:B------:R-:W-:Y:S04]  /*0710*/  STS [R6+0x2000], R23 ;  /* 0x0020001706007388 */ /* 0x000fe80000000800 */
[----:B------:R0:W1:Y:S02]  /*0720*/  LDS R9, [R7+0x180] ;  /* 0x0001800007097984 */ /* 0x0000640000000800 */
[----:B0-----:R-:W-:Y:S01]  /*0730*/  VIADD R7, R7, 0x400 ;  /* 0x0000040007077836 */ /* 0x001fe20000000000 */
[----:B-1----:R-:W-:-:S05]  /*0740*/  VIADDMNMX R25, R9, R8, R25, PT ;  /* 0x0000000809197246 */ /* 0x002fca0003800119 */
[----:B------:R0:W-:Y:S01]  /*0750*/  STS [R6+0x2080], R25 ;  /* 0x0020801906007388 */ /* 0x0001e20000000800 */
[----:B------:R-:W-:Y:S05]  /*0760*/  BRA.U UP0, `(.L_x_2) ;  /* 0xfffffffd000c7547 */ /* 0x000fea000b83ffff */
[----:B------:R-:W-:Y:S04]  /*0770*/  STG.E desc[UR8][R2.64], R11 ;  /* 0x0000000b02007986 */ /* 0x000fe8000c101908 */
[----:B------:R-:W-:Y:S04]  /*0780*/  STG.E desc[UR8][R2.64+0x80], R21 ;  /* 0x0000801502007986 */ /* 0x000fe8000c101908 */
[----:B------:R-:W-:Y:S04]  /*0790*/  STG.E desc[UR8][R4.64], R23 ;  /* 0x0000001704007986 */ /* 0x000fe8000c101908 */
[----:B------:R-:W-:Y:S01]  /*07a0*/  STG.E desc[UR8][R4.64+0x80], R25 ;  /* 0x0000801904007986 */ /* 0x000fe2000c101908 */
[----:B------:R-:W-:Y:S05]  /*07b0*/  EXIT ;  /* 0x000000000000794d */ /* 0x000fea0003800000 */
.L_x_3:
        /* <DEDUP_REMOVED lines=12> */
.L_x_9:


//--------------------- .text._Z10phase2_colPiii  --------------------------
	.section	.text._Z10phase2_colPiii,"ax",@progbits
	.align	128
        .global         _Z10phase2_colPiii
        .type           _Z10phase2_colPiii,@function
        .size           _Z10phase2_colPiii,(.L_x_10 - _Z10phase2_colPiii)
        .other          _Z10phase2_colPiii,@"STO_CUDA_ENTRY STV_DEFAULT"
_Z10phase2_colPiii:
.text._Z10phase2_colPiii:
[----:B------:R-:W-:Y:S08]  /*0000*/  LDC R1, c[0x0][0x37c] ;  /* 0x0000df00ff017b82 */ /* 0x000ff00000000800 */
[----:B------:R-:W0:Y:S08]  /*0010*/  S2UR UR4, SR_CTAID.X ;  /* 0x00000000000479c3 */ /* 0x000e300000002500 */
[----:B------:R-:W0:Y:S02]  /*0020*/  LDC R2, c[0x0][0x388] ;  /* 0x0000e200ff027b82 */ /* 0x000e240000000800 */
[----:B0-----:R-:W-:-:S13]  /*0030*/  ISETP.NE.AND P0, PT, R2, UR4, PT ;  /* 0x0000000402007c0c */ /* 0x001fda000bf05270 */
[----:B------:R-:W-:Y:S05]  /*0040*/  @!P0 EXIT ;  /* 0x000000000000894d */ /* 0x000fea0003800000 */
[----:B------:R-:W0:Y:S01]  /*0050*/  S2R R7, SR_TID.Y ;  /* 0x0000000000077919 */ /* 0x000e220000002200 */
[----:B------:R-:W1:Y:S01]  /*0060*/  LDC R9, c[0x0][0x38c] ;  /* 0x0000e300ff097b82 */ /* 0x000e620000000800 */
[----:B------:R-:W-:Y:S01]  /*0070*/  IMAD.SHL.U32 R2, R2, 0x40, RZ ;  /* 0x0000004002027824 */ /* 0x000fe200078e00ff */
[----:B------:R-:W2:Y:S01]  /*0080*/  LDCU.64 UR8, c[0x0][0x358] ;  /* 0x00006b00ff0877ac */ /* 0x000ea20008000a00 */
[----:B------:R-:W0:Y:S05]  /*0090*/  S2R R0, SR_TID.X ;  /* 0x0000000000007919 */ /* 0x000e2a0000002100 */
[----:B------:R-:W3:Y:S01]  /*00a0*/  LDC.64 R4, c[0x0][0x380] ;  /* 0x0000e000ff047b82 */ /* 0x000ee20000000a00 */
[----:B-1----:R-:W-:-:S02]  /*00b0*/  IMAD R11, R9, UR4, RZ ;  /* 0x00000004090b7c24 */ /* 0x002fc4000f8e02ff */
[-CC-:B------:R-:W-:Y:S02]  /*00c0*/  IMAD R3, R2, R9.reuse, R2.reuse ;  /* 0x0000000902037224 */ /* 0x180fe400078e0202 */
        /* <DEDUP_REMOVED lines=14> */
[----:B------:R-:W5:Y:S04]  /*01b0*/  LDG.E R18, desc[UR8][R10.64+0x80] ;  /* 0x000080080a127981 */ /* 0x000f68000c1e1900 */
[----:B------:R-:W5:Y:S04]  /*01c0*/  LDG.E R13, desc[UR8][R2.64] ;  /* 0x00000008020d7981 */ /* 0x000f68000c1e1900 */
[----:B------:R-:W5:Y:S04]  /*01d0*/  LDG.E R15, desc[UR8][R2.64+0x80] ;  /* 0x00008008020f7981 */ /* 0x000f68000c1e1900 */
[----:B------:R-:W5:Y:S04]  /*01e0*/  LDG.E R17, desc[UR8][R4.64] ;  /* 0x0000000804117981 */ /* 0x000f68000c1e1900 */
[----:B------:R-:W5:Y:S01]  /*01f0*/  LDG.E R19, desc[UR8][R4.64+0x80] ;  /* 0x0000800804137981 */ /* 0x000f62000c1e1900 */
[----:B------:R-:W1:Y:S01]  /*0200*/  S2UR UR5, SR_CgaCtaId ;  /* 0x00000000000579c3 */ /* 0x000e620000008800 */
[----:B------:R-:W-:-:S02]  /*0210*/  UMOV UR4, 0x400 ;  /* 0x0000040000047882 */ /* 0x000fc40000000000 */
[----:B-1----:R-:W-:Y:S02]  /*0220*/  ULEA UR6, UR5, UR4, 0x18 ;  /* 0x0000000405067291 */ /* 0x002fe4000f8ec0ff */
[----:B------:R-:W-:-:S04]  /*0230*/  UIADD3 UR4, UPT, UPT, UR4, 0x4000, URZ ;  /* 0x0000400004047890 */ /* 0x000fc8000fffe0ff */
[----:B------:R-:W-:Y:S01]  /*0240*/  ULEA UR4, UR5, UR4, 0x18 ;  /* 0x0000000405047291 */ /* 0x000fe2000f8ec0ff */
[----:B0-----:R-:W-:-:S05]  /*0250*/  LEA R9, R7, UR6, 0x8 ;  /* 0x0000000607097c11 */ /* 0x001fca000f8e40ff */
[----:B------:R-:W-:Y:S01]  /*0260*/  LEA R7, R7, UR4, 0x8 ;  /* 0x0000000407077c11 */ /* 0x000fe2000f8e40ff */
[----:B------:R-:W-:Y:S01]  /*0270*/  IMAD R9, R0, 0x4, R9 ;  /* 0x0000000400097824 */ /* 0x000fe200078e0209 */
[----:B------:R-:W-:-:S03]  /*0280*/  UMOV UR4, 0x2000 ;  /* 0x0000200000047882 */ /* 0x000fc60000000000 */
[C---:B------:R-:W-:Y:S01]  /*0290*/  IMAD R6, R0.reuse, 0x4, R7 ;  /* 0x0000000400067824 */ /* 0x040fe200078e0207 */
[----:B------:R-:W-:Y:S01]  /*02a0*/  LEA R0, R0, UR6, 0x2 ;  /* 0x0000000600007c11 */ /* 0x000fe2000f8e10ff */
[----:B------:R-:W-:-:S04]  /*02b0*/  VIADD R7, R7, 0x2000 ;  /* 0x0000200007077836 */ /* 0x000fc80000000000 */
[----:B------:R-:W-:Y:S01]  /*02c0*/  VIADD R0, R0, 0x200 ;  /* 0x0000020000007836 */ /* 0x000fe20000000000 */
[----:B--2---:R0:W-:Y:S04]  /*02d0*/  STS [R9], R12 ;  /* 0x0000000c09007388 */ /* 0x0041e80000000800 */
[----:B---3--:R0:W-:Y:S04]  /*02e0*/  STS [R9+0x80], R14 ;  /* 0x0000800e09007388 */ /* 0x0081e80000000800 */
[----:B----4-:R0:W-:Y:S04]  /*02f0*/  STS [R9+0x2000], R16 ;  /* 0x0020001009007388 */ /* 0x0101e80000000800 */
[----:B-----5:R0:W-:Y:S04]  /*0300*/  STS [R9+0x2080], R18 ;  /* 0x0020801209007388 */ /* 0x0201e80000000800 */
        /* <DEDUP_REMOVED lines=9> */
.L_x_4:
[----:B------:R-:W-:Y:S01]  /*03a0*/  LDS R8, [R7+-0x2000] ;  /* 0xffe0000007087984 */ /* 0x000fe20000000800 */
[----:B------:R-:W-:-:S03]  /*03b0*/  UIADD3 UR4, UPT, UPT, UR4, 0x10, URZ ;  /* 0x0000001004047890 */ /* 0x000fc6000fffe0ff */
[----:B------:R-:W1:Y:S01]  /*03c0*/  LDS R10, [R0+-0x200] ;  /* 0xfffe0000000a7984 */ /* 0x000e620000000800 */
[----:B------:R-:W-:Y:S01]  /*03d0*/  UISETP.NE.AND UP0, UPT, UR4, 0x2100, UPT ;  /* 0x000021000400788c */ /* 0x000fe2000bf05270 */
[----:B-1----:R-:W-:-:S05]  /*03e0*/  VIADDMNMX R11, R10, R8, R11, PT ;  /* 0x000000080a0b7246 */ /* 0x002fca000380010b */
[----:B------:R-:W-:Y:S04]  /*03f0*/  STS [R6], R11 ;  /* 0x0000000b06007388 */ /* 0x000fe80000000800 */
[----:B------:R-:W-:Y:S04]  /*0400*/  LDS R8, [R7+-0x2000] ;  /* 0xffe0000007087984 */ /* 0x000fe80000000800 */
[----:B0-----:R-:W2:Y:S02]  /*0410*/  LDS R12, [R0+-0x180] ;  /* 0xfffe8000000c7984 */ /* 0x001ea40000000800 */
[----:B--2---:R-:W-:-:S05]  /*0420*/  VIADDMNMX R21, R12, R8, R21, PT ;  /* 0x000000080c157246 */ /* 0x004fca0003800115 */
[----:B------:R-:W-:Y:S04]  /*0430*/  STS [R6+0x80], R21 ;  /* 0x0000801506007388 */ /* 0x000fe80000000800 */
[----:B------:R-:W3:Y:S02]  /*0440*/  LDS R8, [R7] ;  /* 0x0000000007087984 */ /* 0x000ee40000000800 */
[----:B---3--:R-:W-:-:S05]  /*0450*/  VIADDMNMX R23, R10, R8, R23, PT ;  /* 0x000000080a177246 */ /* 0x008fca0003800117 */
[----:B------:R-:W-:Y:S04]  /*0460*/  STS [R6+0x2000], R23 ;  /* 0x0020001706007388 */ /* 0x000fe80000000800 */
[----:B------:R-:W4:Y:S02]  /*0470*/  LDS R8, [R7] ;  /* 0x0000000007087984 */ /* 0x000f240000000800 */
[----:B----4-:R-:W-:-:S05]  /*0480*/  VIADDMNMX R25, R12, R8, R25, PT ;  /* 0x000000080c197246 */ /* 0x010fca0003800119 */
[----:B------:R-:W-:Y:S04]  /*0490*/  STS [R6+0x2080], R25 ;  /* 0x0020801906007388 */ /* 0x000fe80000000800 */
[----:B------:R-:W-:Y:S04]  /*04a0*/  LDS R8, [R7+-0x1ffc] ;  /* 0xffe0040007087984 */ /* 0x000fe80000000800 */
[----:B------:R-:W0:Y:S02]  /*04b0*/  LDS R10, [R0+-0x100] ;  /* 0xffff0000000a7984 */ /* 0x000e240000000800 */
[----:B0-----:R-:W-:-:S05]  /*04c0*/  VIADDMNMX R11, R10, R8, R11, PT ;  /* 0x000000080a0b7246 */ /* 0x001fca000380010b */
[----:B------:R-:W-:Y:S04]  /*04d0*/  STS [R6], R11 ;  /* 0x0000000b06007388 */ /* 0x000fe80000000800 */
[----:B------:R-:W-:Y:S04]  /*04e0*/  LDS R8, [R7+-0x1ffc] ;  /* 0xffe0040007087984 */ /* 0x000fe80000000800 */
[----:B------:R-:W0:Y:S02]  /*04f0*/  LDS R12, [R0+-0x80] ;  /* 0xffff8000000c7984 */ /* 0x000e240000000800 */
[----:B0-----:R-:W-:-:S05]  /*0500*/  VIADDMNMX R21, R12, R8, R21, PT ;  /* 0x000000080c157246 */ /* 0x001fca0003800115 */
[----:B------:R-:W-:Y:S04]  /*0510*/  STS [R6+0x80], R21 ;  /* 0x0000801506007388 */ /* 0x000fe80000000800 */
[----:B------:R-:W0:Y:S02]  /*0520*/  LDS R8, [R7+0x4] ;  /* 0x0000040007087984 */ /* 0x000e240000000800 */
[----:B0-----:R-:W-:-:S05]  /*0530*/  VIADDMNMX R23, R10, R8, R23, PT ;  /* 0x000000080a177246 */ /* 0x001fca0003800117 */
[----:B------:R-:W-:Y:S04]  /*0540*/  STS [R6+0x2000], R23 ;  /* 0x0020001706007388 */ /* 0x000fe80000000800 */
[----:B------:R-:W0:Y:S02]  /*0550*/  LDS R8, [R7+0x4] ;  /* 0x0000040007087984 */ /* 0x000e240000000800 */
[----:B0-----:R-:W-:-:S05]  /*0560*/  VIADDMNMX R25, R12, R8, R25, PT ;  /* 0x000000080c197246 */ /* 0x001fca0003800119 */
[----:B------:R-:W-:Y:S04]  /*0570*/  STS [R6+0x2080], R25 ;  /* 0x0020801906007388 */ /* 0x000fe80000000800 */
[----:B------:R-:W-:Y:S04]  /*0580*/  LDS R8, [R7+-0x1ff8] ;  /* 0xffe0080007087984 */ /* 0x000fe80000000800 */
[----:B------:R-:W0:Y:S02]  /*0590*/  LDS R10, [R0] ;  /* 0x00000000000a7984 */ /* 0x000e240000000800 */
[----:B0-----:R-:W-:-:S05]  /*05a0*/  VIADDMNMX R11, R10, R8, R11, PT ;  /* 0x000000080a0b7246 */ /* 0x001fca000380010b */
[----:B------:R-:W-:Y:S04]  /*05b0*/  STS [R6], R11 ;  /* 0x0000000b06007388 */ /* 0x000fe80000000800 */
[----:B------:R-:W-:Y:S04]  /*05c0*/  LDS R8, [R7+-0x1ff8] ;  /* 0xffe0080007087984 */ /* 0x000fe80000000800 */
[----:B------:R-:W0:Y:S02]  /*05d0*/  LDS R12, [R0+0x80] ;  /* 0x00008000000c7984 */ /* 0x000e240000000800 */
        /* <DEDUP_REMOVED lines=12> */
[----:B------:R-:W-:Y:S04]  /*06a0*/  LDS R8, [R7+-0x1ff4] ;  /* 0xffe00c0007087984 */ /* 0x000fe80000000800 */
[----:B------:R0:W1:Y:S02]  /*06b0*/  LDS R12, [R0+0x180] ;  /* 0x00018000000c7984 */ /* 0x0000640000000800 */
[----:B0-----:R-:W-:Y:S01]  /*06c0*/  VIADD R0, R0, 0x400 ;  /* 0x0000040000007836 */ /* 0x001fe20000000000 */
[----:B-1----:R-:W-:-:S05]  /*06d0*/  VIADDMNMX R21, R12, R8, R21, PT ;  /* 0x000000080c157246 */ /* 0x002fca0003800115 */
[----:B------:R-:W-:Y:S04]  /*06e0*/  STS [R6+0x80], R21 ;  /* 0x0000801506007388 */ /* 0x000fe80000000800 */
[----:B------:R-:W0:Y:S02]  /*06f0*/  LDS R8, [R7+0xc] ;  /* 0x00000c0007087984 */ /* 0x000e240000000800 */
[----:B0-----:R-:W-:-:S05]  /*0700*/  VIADDMNMX R23, R10, R8, R23, PT ;  /* 0x000000080a177246 */ /* 0x001fca0003800117 */
        /* <DEDUP_REMOVED lines=11> */
.L_x_5:
        /* <DEDUP_REMOVED lines=12> */
.L_x_10:


//--------------------- .text._Z6phase1Piii       --------------------------
	.section	.text._Z6phase1Piii,"ax",@progbits
	.align	128
        .global         _Z6phase1Piii
        .type           _Z6phase1Piii,@function
        .size           _Z6phase1Piii,(.L_x_11 - _Z6phase1Piii)
        .other          _Z6phase1Piii,@"STO_CUDA_ENTRY STV_DEFAULT"
_Z6phase1Piii:
.text._Z6phase1Piii:
[----:B------:R-:W-:Y:S01]  /*0000*/  LDC R1, c[0x0][0x37c] ;  /* 0x0000df00ff017b82 */ /* 0x000fe20000000800 */
[----:B------:R-:W0:Y:S07]  /*0010*/  S2R R6, SR_TID.Y ;  /* 0x0000000000067919 */ /* 0x000e2e0000002200 */
[----:B------:R-:W1:Y:S01]  /*0020*/  LDC.64 R8, c[0x0][0x388] ;  /* 0x0000e200ff087b82 */ /* 0x000e620000000a00 */
[----:B------:R-:W2:Y:S01]  /*0030*/  LDCU.64 UR6, c[0x0][0x358] ;  /* 0x00006b00ff0677ac */ /* 0x000ea20008000a00 */
[----:B------:R-:W0:Y:S06]  /*0040*/  S2R R17, SR_TID.X ;  /* 0x0000000000117919 */ /* 0x000e2c0000002100 */
[----:B------:R-:W3:Y:S01]  /*0050*/  LDC.64 R4, c[0x0][0x380] ;  /* 0x0000e000ff047b82 */ /* 0x000ee20000000a00 */
[----:B-1----:R-:W-:-:S02]  /*0060*/  IMAD R0, R8, R9, R8 ;  /* 0x0000000908007224 */ /* 0x002fc400078e0208 */
[----:B0-----:R-:W-:-:S04]  /*0070*/  IMAD R3, R6, R9, R17 ;  /* 0x0000000906037224 */ /* 0x001fc800078e0211 */
[----:B------:R-:W-:-:S04]  /*0080*/  IMAD R3, R0, 0x40, R3 ;  /* 0x0000004000037824 */ /* 0x000fc800078e0203 */
[----:B------:R-:W-:Y:S02]  /*0090*/  IMAD R7, R9, 0x20, R3 ;  /* 0x0000002009077824 */ /* 0x000fe400078e0203 */
[----:B---3--:R-:W-:-:S04]  /*00a0*/  IMAD.WIDE R2, R3, 0x4, R4 ;  /* 0x0000000403027825 */ /* 0x008fc800078e0204 */
[----:B------:R-:W-:Y:S01]  /*00b0*/  IMAD.WIDE R4, R7, 0x4, R4 ;  /* 0x0000000407047825 */ /* 0x000fe200078e0204 */
[----:B--2---:R-:W2:Y:S04]  /*00c0*/  LDG.E R9, desc[UR6][R2.64] ;  /* 0x0000000602097981 */ /* 0x004ea8000c1e1900 */
[----:B------:R-:W3:Y:S04]  /*00d0*/  LDG.E R11, desc[UR6][R2.64+0x80] ;  /* 0x00008006020b7981 */ /* 0x000ee8000c1e1900 */
[----:B------:R-:W4:Y:S04]  /*00e0*/  LDG.E R13, desc[UR6][R4.64] ;  /* 0x00000006040d7981 */ /* 0x000f28000c1e1900 */
[----:B------:R-:W5:Y:S01]  /*00f0*/  LDG.E R15, desc[UR6][R4.64+0x80] ;  /* 0x00008006040f7981 */ /* 0x000f62000c1e1900 */
[----:B------:R-:W0:Y:S01]  /*0100*/  S2UR UR5, SR_CgaCtaId ;  /* 0x00000000000579c3 */ /* 0x000e220000008800 */
[----:B------:R-:W-:-:S02]  /*0110*/  UMOV UR4, 0x400 ;  /* 0x0000040000047882 */ /* 0x000fc40000000000 */
[----:B0-----:R-:W-:-:S06]  /*0120*/  ULEA UR4, UR5, UR4, 0x18 ;  /* 0x0000000405047291 */ /* 0x001fcc000f8ec0ff */
[----:B------:R-:W-:Y:S02]  /*0130*/  LEA R6, R6, UR4, 0x8 ;  /* 0x0000000406067c11 */ /* 0x000fe4000f8e40ff */
[C---:B------:R-:W-:Y:S01]  /*0140*/  LEA R7, R17.reuse, UR4, 0x2 ;  /* 0x0000000411077c11 */ /* 0x040fe2000f8e10ff */
[----:B------:R-:W-:Y:S02]  /*0150*/  UMOV UR4, 0x2000 ;  /* 0x0000200000047882 */ /* 0x000fe40000000000 */
[----:B------:R-:W-:Y:S02]  /*0160*/  IMAD R0, R17, 0x4, R6 ;  /* 0x0000000411007824 */ /* 0x000fe400078e0206 */
[----:B------:R-:W-:Y:S02]  /*0170*/  VIADD R6, R6, 0x2000 ;  /* 0x0000200006067836 */ /* 0x000fe40000000000 */
[----:B------:R-:W-:Y:S01]  /*0180*/  VIADD R7, R7, 0x200 ;  /* 0x0000020007077836 */ /* 0x000fe20000000000 */
[----:B--2---:R0:W-:Y:S04]  /*0190*/  STS [R0], R9 ;  /* 0x0000000900007388 */ /* 0x0041e80000000800 */
[----:B---3--:R0:W-:Y:S04]  /*01a0*/  STS [R0+0x80], R11 ;  /* 0x0000800b00007388 */ /* 0x0081e80000000800 */
[----:B----4-:R0:W-:Y:S04]  /*01b0*/  STS [R0+0x2000], R13 ;  /* 0x0020000d00007388 */ /* 0x0101e80000000800 */
[----:B-----5:R0:W-:Y:S01]  /*01c0*/  STS [R0+0x2080], R15 ;  /* 0x0020800f00007388 */ /* 0x0201e20000000800 */
[----:B------:R-:W-:Y:S06]  /*01d0*/  BAR.SYNC.DEFER_BLOCKING 0x0 ;  /* 0x0000000000007b1d */ /* 0x000fec0000010000 */
.L_x_6:
[----:B------:R-:W-:Y:S01]  /*01e0*/  LDS R8, [R0] ;  /* 0x0000000000087984 */ /* 0x000fe20000000800 */
[----:B------:R-:W-:-:S03]  /*01f0*/  UIADD3 UR4, UPT, UPT, UR4, 0x10, URZ ;  /* 0x0000001004047890 */ /* 0x000fc6000fffe0ff */
[----:B01----:R-:W-:Y:S01]  /*0200*/  LDS R9, [R6+-0x2000] ;  /* 0xffe0000006097984 */ /* 0x003fe20000000800 */
[----:B------:R-:W-:-:S03]  /*0210*/  UISETP.NE.AND UP0, UPT, UR4, 0x2100, UPT ;  /* 0x000021000400788c */ /* 0x000fc6000bf05270 */
[----:B------:R-:W0:Y:S02]  /*0220*/  LDS R10, [R7+-0x200] ;  /* 0xfffe0000070a7984 */ /* 0x000e240000000800 */
[----:B0-----:R-:W-:Y:S02]  /*0230*/  VIADDMNMX R9, R10, R9, R8, PT ;  /* 0x000000090a097246 */ /* 0x001fe40003800108 */
[----:B------:R-:W-:Y:S04]  /*0240*/  LDS R8, [R0+0x80] ;  /* 0x0000800000087984 */ /* 0x000fe80000000800 */
[----:B------:R-:W-:Y:S04]  /*0250*/  STS [R0], R9 ;  /* 0x0000000900007388 */ /* 0x000fe80000000800 */
[----:B------:R-:W-:Y:S04]  /*0260*/  LDS R11, [R6+-0x2000] ;  /* 0xffe00000060b7984 */ /* 0x000fe80000000800 */
[----:B------:R-:W0:Y:S02]  /*0270*/  LDS R10, [R7+-0x180] ;  /* 0xfffe8000070a7984 */ /* 0x000e240000000800 */
[----:B0-----:R-:W-:-:S02]  /*0280*/  VIADDMNMX R11, R10, R11, R8, PT ;  /* 0x0000000b0a0b7246 */ /* 0x001fc40003800108 */
[----:B------:R-:W-:Y:S04]  /*0290*/  LDS R8, [R0+0x2000] ;  /* 0x0020000000087984 */ /* 0x000fe80000000800 */
[----:B------:R-:W-:Y:S04]  /*02a0*/  STS [R0+0x80], R11 ;  /* 0x0000800b00007388 */ /* 0x000fe80000000800 */
[----:B------:R-:W-:Y:S04]  /*02b0*/  LDS R13, [R6] ;  /* 0x00000000060d7984 */ /* 0x000fe80000000800 */
[----:B------:R-:W0:Y:S02]  /*02c0*/  LDS R10, [R7+-0x200] ;  /* 0xfffe0000070a7984 */ /* 0x000e240000000800 */
[----:B0-----:R-:W-:-:S02]  /*02d0*/  VIADDMNMX R13, R10, R13, R8, PT ;  /* 0x0000000d0a0d7246 */ /* 0x001fc40003800108 */
[----:B------:R-:W-:Y:S04]  /*02e0*/  LDS R8, [R0+0x2080] ;  /* 0x0020800000087984 */ /* 0x000fe80000000800 */
[----:B------:R-:W-:Y:S04]  /*02f0*/  STS [R0+0x2000], R13 ;  /* 0x0020000d00007388 */ /* 0x000fe80000000800 */
[----:B------:R-:W-:Y:S04]  /*0300*/  LDS R9, [R6] ;  /* 0x0000000006097984 */ /* 0x000fe80000000800 */
[----:B------:R-:W0:Y:S02]  /*0310*/  LDS R10, [R7+-0x180] ;  /* 0xfffe8000070a7984 */ /* 0x000e240000000800 */
[----:B0-----:R-:W-:-:S05]  /*0320*/  VIADDMNMX R9, R10, R9, R8, PT ;  /* 0x000000090a097246 */ /* 0x001fca0003800108 */
[----:B------:R-:W-:Y:S01]  /*0330*/  STS [R0+0x2080], R9 ;  /* 0x0020800900007388 */ /* 0x000fe20000000800 */
[----:B------:R-:W-:Y:S06]  /*0340*/  BAR.SYNC.DEFER_BLOCKING 0x0 ;  /* 0x0000000000007b1d */ /* 0x000fec0000010000 */
[----:B------:R-:W-:Y:S04]  /*0350*/  LDS R8, [R0] ;  /* 0x0000000000087984 */ /* 0x000fe80000000800 */
[----:B------:R-:W-:Y:S04]  /*0360*/  LDS R11, [R6+-0x1ffc] ;  /* 0xffe00400060b7984 */ /* 0x000fe80000000800 */
[----:B------:R-:W0:Y:S02]  /*0370*/  LDS R10, [R7+-0x100] ;  /* 0xffff0000070a7984 */ /* 0x000e240000000800 */
[----:B0-----:R-:W-:-:S02]  /*0380*/  VIADDMNMX R11, R10, R11, R8, PT ;  /* 0x0000000b0a0b7246 */ /* 0x001fc40003800108 */
[----:B------:R-:W-:Y:S04]  /*0390*/  LDS R8, [R0+0x80] ;  /* 0x0000800000087984 */ /* 0x000fe80000000800 */
[----:B------:R-:W-:Y:S04]  /*03a0*/  STS [R0], R11 ;  /* 0x0000000b00007388 */ /* 0x000fe80000000800 */
[----:B------:R-:W-:Y:S04]  /*03b0*/  LDS R13, [R6+-0x1ffc] ;  /* 0xffe00400060d7984 */ /* 0x000fe80000000800 */
[----:B------:R-:W0:Y:S02]  /*03c0*/  LDS R10, [R7+-0x80] ;  /* 0xffff8000070a7984 */ /* 0x000e240000000800 */
[----:B0-----:R-:W-:-:S02]  /*03d0*/  VIADDMNMX R13, R10, R13, R8, PT ;  /* 0x0000000d0a0d7246 */ /* 0x001fc40003800108 */
[----:B------:R-:W-:Y:S04]  /*03e0*/  LDS R8, [R0+0x2000] ;  /* 0x0020000000087984 */ /* 0x000fe80000000800 */
[----:B------:R-:W-:Y:S04]  /*03f0*/  STS [R0+0x80], R13 ;  /* 0x0000800d00007388 */ /* 0x000fe80000000800 */
[----:B------:R-:W-:Y:S04]  /*0400*/  LDS R9, [R6+0x4] ;  /* 0x0000040006097984 */ /* 0x000fe80000000800 */
[----:B------:R-:W0:Y:S02]  /*0410*/  LDS R10, [R7+-0x100] ;  /* 0xffff0000070a7984 */ /* 0x000e240000000800 */
[----:B0-----:R-:W-:-:S02]  /*0420*/  VIADDMNMX R9, R10, R9, R8, PT ;  /* 0x000000090a097246 */ /* 0x001fc40003800108 */
[----:B------:R-:W-:Y:S04]  /*0430*/  LDS R8, [R0+0x2080] ;  /* 0x0020800000087984 */ /* 0x000fe80000000800 */
[----:B------:R-:W-:Y:S04]  /*0440*/  STS [R0+0x2000], R9 ;  /* 0x0020000900007388 */ /* 0x000fe80000000800 */
[----:B------:R-:W-:Y:S04]  /*0450*/  LDS R11, [R6+0x4] ;  /* 0x00000400060b7984 */ /* 0x000fe80000000800 */
[----:B------:R-:W0:Y:S02]  /*0460*/  LDS R10, [R7+-0x80] ;  /* 0xffff8000070a7984 */ /* 0x000e240000000800 */
[----:B0-----:R-:W-:-:S05]  /*0470*/  VIADDMNMX R11, R10, R11, R8, PT ;  /* 0x0000000b0a0b7246 */ /* 0x001fca0003800108 */
[----:B------:R-:W-:Y:S01]  /*0480*/  STS [R0+0x2080], R11 ;  /* 0x0020800b00007388 */ /* 0x000fe20000000800 */
[----:B------:R-:W-:Y:S06]  /*0490*/  BAR.SYNC.DEFER_BLOCKING 0x0 ;  /* 0x0000000000007b1d */ /* 0x000fec0000010000 */
[----:B------:R-:W-:Y:S04]  /*04a0*/  LDS R8, [R0] ;  /* 0x0000000000087984 */ /* 0x000fe80000000800 */
[----:B------:R-:W-:Y:S04]  /*04b0*/  LDS R13, [R6+-0x1ff8] ;  /* 0xffe00800060d7984 */ /* 0x000fe80000000800 */
[----:B------:R-:W0:Y:S02]  /*04c0*/  LDS R10, [R7] ;  /* 0x00000000070a7984 */ /* 0x000e240000000800 */
[----:B0-----:R-:W-:-:S02]  /*04d0*/  VIADDMNMX R13, R10, R13, R8, PT ;  /* 0x0000000d0a0d7246 */ /* 0x001fc40003800108 */
[----:B------:R-:W-:Y:S04]  /*04e0*/  LDS R8, [R0+0x80] ;  /* 0x0000800000087984 */ /* 0x000fe80000000800 */
[----:B------:R-:W-:Y:S04]  /*04f0*/  STS [R0], R13 ;  /* 0x0000000d00007388 */ /* 0x000fe80000000800 */
[----:B------:R-:W-:Y:S04]  /*0500*/  LDS R9, [R6+-0x1ff8] ;  /* 0xffe0080006097984 */ /* 0x000fe80000000800 */
[----:B------:R-:W0:Y:S02]  /*0510*/  LDS R10, [R7+0x80] ;  /* 0x00008000070a7984 */ /* 0x000e240000000800 */
[----:B0-----:R-:W-:-:S02]  /*0520*/  VIADDMNMX R9, R10, R9, R8, PT ;  /* 0x000000090a097246 */ /* 0x001fc40003800108 */
[----:B------:R-:W-:Y:S04]  /*0530*/  LDS R8, [R0+0x2000] ;  /* 0x0020000000087984 */ /* 0x000fe80000000800 */
[----:B------:R-:W-:Y:S04]  /*0540*/  STS [R0+0x80], R9 ;  /* 0x0000800900007388 */ /* 0x000fe80000000800 */
[----:B------:R-:W-:Y:S04]  /*0550*/  LDS R11, [R6+0x8] ;  /* 0x00000800060b7984 */ /* 0x000fe80000000800 */
[----:B------:R-:W0:Y:S02]  /*0560*/  LDS R10, [R7] ;  /* 0x00000000070a7984 */ /* 0x000e240000000800 */
[----:B0-----:R-:W-:-:S02]  /*0570*/  VIADDMNMX R11, R10, R11, R8, PT ;  /* 0x0000000b0a0b7246 */ /* 0x001fc40003800108 */
[----:B------:R-:W-:Y:S04]  /*0580*/  LDS R8, [R0+0x2080] ;  /* 0x0020800000087984 */ /* 0x000fe80000000800 */
[----:B------:R-:W-:Y:S04]  /*0590*/  STS [R0+0x2000], R11 ;  /* 0x0020000b00007388 */ /* 0x000fe80000000800 */
[----:B------:R-:W-:Y:S04]  /*05a0*/  LDS R13, [R6+0x8] ;  /* 0x00000800060d7984 */ /* 0x000fe80000000800 */
[----:B------:R-:W0:Y:S02]  /*05b0*/  LDS R10, [R7+0x80] ;  /* 0x00008000070a7984 */ /* 0x000e240000000800 */
[----:B0-----:R-:W-:-:S05]  /*05c0*/  VIADDMNMX R13, R10, R13, R8, PT ;  /* 0x0000000d0a0d7246 */ /* 0x001fca0003800108 */
[----:B------:R-:W-:Y:S01]  /*05d0*/  STS [R0+0x2080], R13 ;  /* 0x0020800d00007388 */ /* 0x000fe20000000800 */
[----:B------:R-:W-:Y:S06]  /*05e0*/  BAR.SYNC.DEFER_BLOCKING 0x0 ;  /* 0x0000000000007b1d */ /* 0x000fec0000010000 */
[----:B------:R-:W-:Y:S04]  /*05f0*/  LDS R8, [R0] ;  /* 0x0000000000087984 */ /* 0x000fe80000000800 */
[----:B------:R-:W-:Y:S04]  /*0600*/  LDS R9, [R6+-0x1ff4] ;  /* 0xffe00c0006097984 */ /* 0x000fe80000000800 */
[----:B------:R-:W0:Y:S02]  /*0610*/  LDS R10, [R7+0x100] ;  /* 0x00010000070a7984 */ /* 0x000e240000000800 */
        /* <DEDUP_REMOVED lines=9> */
[----:B------:R-:W0:Y:S02]  /*06b0*/  LDS R10, [R7+0x100] ;  /* 0x00010000070a7984 */ /* 0x000e240000000800 */
[----:B0-----:R-:W-:-:S02]  /*06c0*/  VIADDMNMX R13, R10, R13, R8, PT ;  /* 0x0000000d0a0d7246 */ /* 0x001fc40003800108 */
[----:B------:R-:W-:Y:S04]  /*06d0*/  LDS R8, [R0+0x2080] ;  /* 0x0020800000087984 */ /* 0x000fe80000000800 */
[----:B------:R-:W-:Y:S04]  /*06e0*/  STS [R0+0x2000], R13 ;  /* 0x0020000d00007388 */ /* 0x000fe80000000800 */
[----:B------:R0:W-:Y:S04]  /*06f0*/  LDS R9, [R6+0xc] ;  /* 0x00000c0006097984 */ /* 0x0001e80000000800 */
[----:B------:R1:W2:Y:S01]  /*0700*/  LDS R10, [R7+0x180] ;  /* 0x00018000070a7984 */ /* 0x0002a20000000800 */
[----:B0-----:R-:W-:-:S02]  /*0710*/  VIADD R6, R6, 0x10 ;  /* 0x0000001006067836 */ /* 0x001fc40000000000 */
[----:B-1----:R-:W-:Y:S01]  /*0720*/  VIADD R7, R7, 0x400 ;  /* 0x0000040007077836 */ /* 0x002fe20000000000 */
[----:B--2---:R-:W-:-:S05]  /*0730*/  VIADDMNMX R9, R10, R9, R8, PT ;  /* 0x000000090a097246 */ /* 0x004fca0003800108 */
[----:B------:R1:W-:Y:S01]  /*0740*/  STS [R0+0x2080], R9 ;  /* 0x0020800900007388 */ /* 0x0003e20000000800 */
[----:B------:R-:W-:Y:S06]  /*0750*/  BAR.SYNC.DEFER_BLOCKING 0x0 ;  /* 0x0000000000007b1d */ /* 0x000fec0000010000 */
[----:B------:R-:W-:Y:S05]  /*0760*/  BRA.U UP0, `(.L_x_6) ;  /* 0xfffffff9009c7547 */ /* 0x000fea000b83ffff */
[----:B------:R-:W0:Y:S04]  /*0770*/  LDS R7, [R0] ;  /* 0x0000000000077984 */ /* 0x000e280000000800 */
[----:B-1----:R-:W1:Y:S04]  /*0780*/  LDS R9, [R0+0x80] ;  /* 0x0000800000097984 */ /* 0x002e680000000800 */
[----:B------:R-:W2:Y:S04]  /*0790*/  LDS R11, [R0+0x2000] ;  /* 0x00200000000b7984 */ /* 0x000ea80000000800 */
[----:B------:R-:W3:Y:S04]  /*07a0*/  LDS R13, [R0+0x2080] ;  /* 0x00208000000d7984 */ /* 0x000ee80000000800 */
[----:B0-----:R-:W-:Y:S04]  /*07b0*/  STG.E desc[UR6][R2.64], R7 ;  /* 0x0000000702007986 */ /* 0x001fe8000c101906 */
[----:B-1----:R-:W-:Y:S04]  /*07c0*/  STG.E desc[UR6][R2.64+0x80], R9 ;  /* 0x0000800902007986 */ /* 0x002fe8000c101906 */
[----:B--2---:R-:W-:Y:S04]  /*07d0*/  STG.E desc[UR6][R4.64], R11 ;  /* 0x0000000b04007986 */ /* 0x004fe8000c101906 */
[----:B---3--:R-:W-:Y:S01]  /*07e0*/  STG.E desc[UR6][R4.64+0x80], R13 ;  /* 0x0000800d04007986 */ /* 0x008fe2000c101906 */
[----:B------:R-:W-:Y:S05]  /*07f0*/  EXIT ;  /* 0x000000000000794d */ /* 0x000fea0003800000 */
.L_x_7:
        /* <DEDUP_REMOVED lines=16> */
.L_x_11:


//--------------------- .nv.shared._Z6phase3Piiii --------------------------
	.section	.nv.shared._Z6phase3Piiii,"aw",@nobits
	.sectionflags	@""
	.align	4
.nv.shared._Z6phase3Piiii:
	.zero		50176


//--------------------- .nv.shared.reserved.0     --------------------------
	.section	.nv.shared.reserved.0,"aw",@nobits
	.weak		__nv_reservedSMEM_offset_0_alias
	.size		__nv_reservedSMEM_offset_0_alias, 0, 64
	.other		__nv_reservedSMEM_offset_0_alias,@"STO_CUDA_RESERVED_SHARED STV_DEFAULT"
__nv_reservedSMEM_offset_0_alias:
	.zero		0
	.zero		64


//--------------------- .nv.shared._Z10phase2_rowPiii --------------------------
	.section	.nv.shared._Z10phase2_rowPiii,"aw",@nobits
	.sectionflags	@""
	.align	4
.nv.shared._Z10phase2_rowPiii:
	.zero		33792


//--------------------- .nv.shared._Z10phase2_colPiii --------------------------
	.section	.nv.shared._Z10phase2_colPiii,"aw",@nobits
	.sectionflags	@""
	.align	4
.nv.shared._Z10phase2_colPiii:
	.zero		33792


//--------------------- .nv.shared._Z6phase1Piii  --------------------------
	.section	.nv.shared._Z6phase1Piii,"aw",@nobits
	.sectionflags	@""
	.align	4
.nv.shared._Z6phase1Piii:
	.zero		17408


//--------------------- .nv.constant0._Z6phase3Piiii --------------------------
	.section	.nv.constant0._Z6phase3Piiii,"a",@progbits
	.sectionflags	@""
	.align	4
.nv.constant0._Z6phase3Piiii:
	.zero		916


//--------------------- .nv.constant0._Z10phase2_rowPiii --------------------------
	.section	.nv.constant0._Z10phase2_rowPiii,"a",@progbits
	.sectionflags	@""
	.align	4
.nv.constant0._Z10phase2_rowPiii:
	.zero		912


//--------------------- .nv.constant0._Z10phase2_colPiii --------------------------
	.section	.nv.constant0._Z10phase2_colPiii,"a",@progbits
	.sectionflags	@""
	.align	4
.nv.constant0._Z10phase2_colPiii:
	.zero		912


//--------------------- .nv.constant0._Z6phase1Piii --------------------------
	.section	.nv.constant0._Z6phase1Piii,"a",@progbits
	.sectionflags	@""
	.align	4
.nv.constant0._Z6phase1Piii:
	.zero		912


//--------------------- SYMBOLS --------------------------

	.type		.nv.reservedSmem.offset0,@object
	.size		.nv.reservedSmem.offset0,0x4
	.type		.nv.reservedSmem.cap,@object
	.size		.nv.reservedSmem.cap,0x4
